	.target	sm_90a

	.elftype	@"ET_EXEC"


//--------------------- .note.nv.tkinfo           --------------------------
	.section	.note.nv.tkinfo,"",@"SHT_NOTE"
	.sectionflags	@"SHF_NOTE_NV_TKINFO"
	.tkinfo
        /*0018*/ 	.word	0x00000002
        /*0030*/ 	.string	""
        /*0030*/ 	.string	"ptxas"
        /*0030*/ 	.string	"Cuda compilation tools, release 13.0, V13.0.88"
        /*0030*/ 	.string	"Build cuda_13.0.r13.0/compiler.36424714_0"
        /*0030*/ 	.string	"-arch sm_90a -m 64 "



//--------------------- .note.nv.cuinfo           --------------------------
	.section	.note.nv.cuinfo,"",@"SHT_NOTE"
	.sectionflags	@"SHF_NOTE_NV_CUINFO"
        /*0018*/ 	.short	0x0002
        /*001a*/ 	.short	0x005a
        /*001c*/ 	.short	0x0082
	.zero		2


//--------------------- .nv.info                  --------------------------
	.section	.nv.info,"",@"SHT_CUDA_INFO"
	.align	4


	//----- nvinfo : EIATTR_REGCOUNT
	.align		4
        /*0000*/ 	.byte	0x04, 0x2f
        /*0002*/ 	.short	(.L_15 - .L_14)
	.align		4
.L_14:
        /*0004*/ 	.word	index@(_ZN7cutlass13device_kernelINS_4gemm6kernel13GemmUniversalIN4cute5tupleIJiiiiEEENS1_10collective13CollectiveMmaINS1_34MainloopSm90TmaGmmaWarpSpecializedILi2ENS5_IJNS4_1CILi1EEESB_SB_EEENS1_35KernelTmaWarpSpecializedCooperativeEEENS5_IJNSA_ILi128EEENSA_ILi256EEESF_EEENS_10bfloat16_tENS5_IJlSB_lEEESI_SJ_NS4_8TiledMMAINS4_8MMA_AtomIJNS4_4SM904GMMA28MMA_64x256x16_F32BF16BF16_SSILNSN_5MajorE0ELSP_0ELNSN_7ScaleInE1ELSQ_1EEEEEENS4_6LayoutINS5_IJNSA_ILi2EEESB_SB_EEENS5_IJSB_NSA_ILi0EEESW_EEEEENS5_IJNS4_10UnderscoreESZ_SZ_EEEEENS4_13SM90_TMA_LOADENS4_14ComposedLayoutINS4_7SwizzleILi3ELi4ELi3EEENS4_18smem_ptr_flag_bitsILi16EEENST_INS5_IJNSA_ILi8EEENSA_ILi64EEEEEENS5_IJS19_SB_EEEEEEEvNS4_8identityES12_S1D_vS1E_EENS_8epilogue10collective6detail29Sm90TmaWarpSpecializedAdapterINS1H_15DefaultEpilogueISI_SJ_SJ_NS1G_6thread17LinearCombinationISI_Li1EffLNS1L_9ScaleType4KindE0ELNS_15FloatRoundStyleE2ESI_EENS1_15EpilogueDefaultEEEEEvvEEEEvNT_6ParamsE)
        /*0008*/ 	.word	0x000000a8


	//----- nvinfo : EIATTR_FRAME_SIZE
	.align		4
.L_15:
        /*000c*/ 	.byte	0x04, 0x11
        /*000e*/ 	.short	(.L_17 - .L_16)
	.align		4
.L_16:
        /*0010*/ 	.word	index@(_ZN7cutlass13device_kernelINS_4gemm6kernel13GemmUniversalIN4cute5tupleIJiiiiEEENS1_10collective13CollectiveMmaINS1_34MainloopSm90TmaGmmaWarpSpecializedILi2ENS5_IJNS4_1CILi1EEESB_SB_EEENS1_35KernelTmaWarpSpecializedCooperativeEEENS5_IJNSA_ILi128EEENSA_ILi256EEESF_EEENS_10bfloat16_tENS5_IJlSB_lEEESI_SJ_NS4_8TiledMMAINS4_8MMA_AtomIJNS4_4SM904GMMA28MMA_64x256x16_F32BF16BF16_SSILNSN_5MajorE0ELSP_0ELNSN_7ScaleInE1ELSQ_1EEEEEENS4_6LayoutINS5_IJNSA_ILi2EEESB_SB_EEENS5_IJSB_NSA_ILi0EEESW_EEEEENS5_IJNS4_10UnderscoreESZ_SZ_EEEEENS4_13SM90_TMA_LOADENS4_14ComposedLayoutINS4_7SwizzleILi3ELi4ELi3EEENS4_18smem_ptr_flag_bitsILi16EEENST_INS5_IJNSA_ILi8EEENSA_ILi64EEEEEENS5_IJS19_SB_EEEEEEEvNS4_8identityES12_S1D_vS1E_EENS_8epilogue10collective6detail29Sm90TmaWarpSpecializedAdapterINS1H_15DefaultEpilogueISI_SJ_SJ_NS1G_6thread17LinearCombinationISI_Li1EffLNS1L_9ScaleType4KindE0ELNS_15FloatRoundStyleE2ESI_EENS1_15EpilogueDefaultEEEEEvvEEEEvNT_6ParamsE)
        /*0014*/ 	.word	0x00000000


	//----- nvinfo : EIATTR_MIN_STACK_SIZE
	.align		4
.L_17:
        /*0018*/ 	.byte	0x04, 0x12
        /*001a*/ 	.short	(.L_19 - .L_18)
	.align		4
.L_18:
        /*001c*/ 	.word	index@(_ZN7cutlass13device_kernelINS_4gemm6kernel13GemmUniversalIN4cute5tupleIJiiiiEEENS1_10collective13CollectiveMmaINS1_34MainloopSm90TmaGmmaWarpSpecializedILi2ENS5_IJNS4_1CILi1EEESB_SB_EEENS1_35KernelTmaWarpSpecializedCooperativeEEENS5_IJNSA_ILi128EEENSA_ILi256EEESF_EEENS_10bfloat16_tENS5_IJlSB_lEEESI_SJ_NS4_8TiledMMAINS4_8MMA_AtomIJNS4_4SM904GMMA28MMA_64x256x16_F32BF16BF16_SSILNSN_5MajorE0ELSP_0ELNSN_7ScaleInE1ELSQ_1EEEEEENS4_6LayoutINS5_IJNSA_ILi2EEESB_SB_EEENS5_IJSB_NSA_ILi0EEESW_EEEEENS5_IJNS4_10UnderscoreESZ_SZ_EEEEENS4_13SM90_TMA_LOADENS4_14ComposedLayoutINS4_7SwizzleILi3ELi4ELi3EEENS4_18smem_ptr_flag_bitsILi16EEENST_INS5_IJNSA_ILi8EEENSA_ILi64EEEEEENS5_IJS19_SB_EEEEEEEvNS4_8identityES12_S1D_vS1E_EENS_8epilogue10collective6detail29Sm90TmaWarpSpecializedAdapterINS1H_15DefaultEpilogueISI_SJ_SJ_NS1G_6thread17LinearCombinationISI_Li1EffLNS1L_9ScaleType4KindE0ELNS_15FloatRoundStyleE2ESI_EENS1_15EpilogueDefaultEEEEEvvEEEEvNT_6ParamsE)
        /*0020*/ 	.word	0x00000000
.L_19:


//--------------------- .nv.compat                --------------------------
	.section	.nv.compat,"",@"SHT_CUDA_COMPAT_INFO"
	.align	4
        /*0000*/ 	.byte	0x02, 0x09, 0x01, 0x00, 0x02, 0x02, 0x04, 0x00, 0x02, 0x05, 0x05, 0x00, 0x03, 0x07, 0x01, 0x01
        /*0010*/ 	.byte	0x02, 0x03, 0x01, 0x00, 0x02, 0x06, 0x01, 0x00, 0x04, 0x0b, 0x08, 0x00, 0x00, 0x00, 0x00, 0x00
        /*0020*/ 	.byte	0x00, 0x00, 0x00, 0x00


//--------------------- .nv.info._ZN7cutlass13device_kernelINS_4gemm6kernel13GemmUniversalIN4cute5tupleIJiiiiEEENS1_10collective13CollectiveMmaINS1_34MainloopSm90TmaGmmaWarpSpecializedILi2ENS5_IJNS4_1CILi1EEESB_SB_EEENS1_35KernelTmaWarpSpecializedCooperativeEEENS5_IJNSA_ILi128EEENSA_ILi256EEESF_EEENS_10bfloat16_tENS5_IJlSB_lEEESI_SJ_NS4_8TiledMMAINS4_8MMA_AtomIJNS4_4SM904GMMA28MMA_64x256x16_F32BF16BF16_SSILNSN_5MajorE0ELSP_0ELNSN_7ScaleInE1ELSQ_1EEEEEENS4_6LayoutINS5_IJNSA_ILi2EEESB_SB_EEENS5_IJSB_NSA_ILi0EEESW_EEEEENS5_IJNS4_10UnderscoreESZ_SZ_EEEEENS4_13SM90_TMA_LOADENS4_14ComposedLayoutINS4_7SwizzleILi3ELi4ELi3EEENS4_18smem_ptr_flag_bitsILi16EEENST_INS5_IJNSA_ILi8EEENSA_ILi64EEEEEENS5_IJS19_SB_EEEEEEEvNS4_8identityES12_S1D_vS1E_EENS_8epilogue10collective6detail29Sm90TmaWarpSpecializedAdapterINS1H_15DefaultEpilogueISI_SJ_SJ_NS1G_6thread17LinearCombinationISI_Li1EffLNS1L_9ScaleType4KindE0ELNS_15FloatRoundStyleE2ESI_EENS1_15EpilogueDefaultEEEEEvvEEEEvNT_6ParamsE --------------------------
	.section	.nv.info._ZN7cutlass13device_kernelINS_4gemm6kernel13GemmUniversalIN4cute5tupleIJiiiiEEENS1_10collective13CollectiveMmaINS1_34MainloopSm90TmaGmmaWarpSpecializedILi2ENS5_IJNS4_1CILi1EEESB_SB_EEENS1_35KernelTmaWarpSpecializedCooperativeEEENS5_IJNSA_ILi128EEENSA_ILi256EEESF_EEENS_10bfloat16_tENS5_IJlSB_lEEESI_SJ_NS4_8TiledMMAINS4_8MMA_AtomIJNS4_4SM904GMMA28MMA_64x256x16_F32BF16BF16_SSILNSN_5MajorE0ELSP_0ELNSN_7ScaleInE1ELSQ_1EEEEEENS4_6LayoutINS5_IJNSA_ILi2EEESB_SB_EEENS5_IJSB_NSA_ILi0EEESW_EEEEENS5_IJNS4_10UnderscoreESZ_SZ_EEEEENS4_13SM90_TMA_LOADENS4_14ComposedLayoutINS4_7SwizzleILi3ELi4ELi3EEENS4_18smem_ptr_flag_bitsILi16EEENST_INS5_IJNSA_ILi8EEENSA_ILi64EEEEEENS5_IJS19_SB_EEEEEEEvNS4_8identityES12_S1D_vS1E_EENS_8epilogue10collective6detail29Sm90TmaWarpSpecializedAdapterINS1H_15DefaultEpilogueISI_SJ_SJ_NS1G_6thread17LinearCombinationISI_Li1EffLNS1L_9ScaleType4KindE0ELNS_15FloatRoundStyleE2ESI_EENS1_15EpilogueDefaultEEEEEvvEEEEvNT_6ParamsE,"",@"SHT_CUDA_INFO"
	.sectionflags	@""
	.align	4


	//----- nvinfo : EIATTR_CUDA_API_VERSION
	.align		4
        /*0000*/ 	.byte	0x04, 0x37
        /*0002*/ 	.short	(.L_21 - .L_20)
.L_20:
        /*0004*/ 	.word	0x00000082


	//----- nvinfo : EIATTR_KPARAM_INFO
	.align		4
.L_21:
        /*0008*/ 	.byte	0x04, 0x17
        /*000a*/ 	.short	(.L_23 - .L_22)
.L_22:
        /*000c*/ 	.word	0x00000000
        /*0010*/ 	.short	0x0000
        /*0012*/ 	.short	0x0070
        /*0014*/ 	.byte	0x00, 0xf0, 0x01, 0x10


	//----- nvinfo : EIATTR_SPARSE_MMA_MASK
	.align		4
.L_23:
        /*0018*/ 	.byte	0x03, 0x50
        /*001a*/ 	.short	0x0000


	//----- nvinfo : EIATTR_MAXREG_COUNT
	.align		4
        /*001c*/ 	.byte	0x03, 0x1b
        /*001e*/ 	.short	0x00a8


	//----- nvinfo : EIATTR_NUM_BARRIERS
	.align		4
        /*0020*/ 	.byte	0x02, 0x4c
        /*0022*/ 	.byte	0x01
	.zero		1


	//----- nvinfo : EIATTR_EXTERNS
	.align		4
        /*0024*/ 	.byte	0x04, 0x0f
        /*0026*/ 	.short	(.L_25 - .L_24)


	//   ....[0]....
	.align		4
.L_24:
        /*0028*/ 	.word	index@(__assertfail)


	//----- nvinfo : EIATTR_MERCURY_ISA_VERSION
	.align		4
.L_25:
        /*002c*/ 	.byte	0x03, 0x5f
        /*002e*/ 	.short	0x0101


	//----- nvinfo : EIATTR_INT_WARP_WIDE_INSTR_OFFSETS
	.align		4
        /*0030*/ 	.byte	0x04, 0x31
        /*0032*/ 	.short	(.L_27 - .L_26)


	//   ....[0]....
.L_26:
        /*0034*/ 	.word	0x00000370


	//   ....[1]....
        /*0038*/ 	.word	0x000003a0


	//   ....[2]....
        /*003c*/ 	.word	0x00000480


	//----- nvinfo : EIATTR_COOP_GROUP_MASK_REGIDS
	.align		4
.L_27:
        /*0040*/ 	.byte	0x04, 0x29
        /*0042*/ 	.short	(.L_29 - .L_28)


	//   ....[0]....
.L_28:
        /*0044*/ 	.word	0xffffffff


	//   ....[1]....
        /*0048*/ 	.word	0xffffffff


	//   ....[2]....
        /*004c*/ 	.word	0xffffffff


	//   ....[3]....
        /*0050*/ 	.word	0xffffffff


	//   ....[4]....
        /*0054*/ 	.word	0xffffffff


	//----- nvinfo : EIATTR_COOP_GROUP_INSTR_OFFSETS
	.align		4
.L_29:
        /*0058*/ 	.byte	0x04, 0x28
        /*005a*/ 	.short	(.L_31 - .L_30)


	//   ....[0]....
.L_30:
        /*005c*/ 	.word	0x00000060


	//   ....[1]....
        /*0060*/ 	.word	0x00000070


	//   ....[2]....
        /*0064*/ 	.word	0x00000130


	//   ....[3]....
        /*0068*/ 	.word	0x00000280


	//   ....[4]....
        /*006c*/ 	.word	0x00000f30


	//----- nvinfo : EIATTR_REG_RECONFIG
	.align		4
.L_31:
        /*0070*/ 	.byte	0x01, 0x54
	.zero		2


	//----- nvinfo : EIATTR_SYSCALL_OFFSETS
	.align		4
        /*0074*/ 	.byte	0x04, 0x46
        /*0076*/ 	.short	(.L_33 - .L_32)


	//   ....[0]....
.L_32:
        /*0078*/ 	.word	0x000010f0


	//----- nvinfo : EIATTR_MBARRIER_INSTR_OFFSETS
	.align		4
.L_33:
        /*007c*/ 	.byte	0x04, 0x39
        /*007e*/ 	.short	(.L_35 - .L_34)


	//   ....[0]....
.L_34:
        /*0080*/ 	.word	0x00000230
        /*0084*/ 	.word	0x000000ff
        /*0088*/ 	.word	0x00000000
        /*008c*/ 	.short	0x0100
        /*008e*/ 	.byte	0x08
	.zero		1


	//   ....[1]....
        /*0090*/ 	.word	0x00000240
        /*0094*/ 	.word	0x000000ff
        /*0098*/ 	.word	0x00000010
        /*009c*/ 	.short	0x0100
        /*009e*/ 	.byte	0x08
	.zero		1


	//   ....[2]....
        /*00a0*/ 	.word	0x00000250
        /*00a4*/ 	.word	0x000000ff
        /*00a8*/ 	.word	0x00000008
        /*00ac*/ 	.short	0x0100
        /*00ae*/ 	.byte	0x08
	.zero		1


	//   ....[3]....
        /*00b0*/ 	.word	0x00000260
        /*00b4*/ 	.word	0x000000ff
        /*00b8*/ 	.word	0x00000018
        /*00bc*/ 	.short	0x0100
        /*00be*/ 	.byte	0x08
	.zero		1


	//   ....[4]....
        /*00c0*/ 	.word	0x000004f0
        /*00c4*/ 	.word	0x000000ff
        /*00c8*/ 	.word	0x00000030
        /*00cc*/ 	.short	0x0100
        /*00ce*/ 	.byte	0x06
	.zero		1


	//   ....[5]....
        /*00d0*/ 	.word	0x00000550
        /*00d4*/ 	.word	0x000000ff
        /*00d8*/ 	.word	0x00000038
        /*00dc*/ 	.short	0x0100
        /*00de*/ 	.byte	0x06
	.zero		1


	//   ....[6]....
        /*00e0*/ 	.word	0x00001170
        /*00e4*/ 	.word	0x00000003
        /*00e8*/ 	.word	0x00000000
        /*00ec*/ 	.short	0x010a
        /*00ee*/ 	.byte	0x3f
	.zero		1


	//   ....[7]....
        /*00f0*/ 	.word	0x000011b0
        /*00f4*/ 	.word	0x00000003
        /*00f8*/ 	.word	0x00000000
        /*00fc*/ 	.short	0x010a
        /*00fe*/ 	.byte	0x3f
	.zero		1


	//   ....[8]....
        /*0100*/ 	.word	0x00001780
        /*0104*/ 	.word	0x000000ff
        /*0108*/ 	.word	0x00000000
        /*010c*/ 	.short	0x010a
        /*010e*/ 	.byte	0x09
	.zero		1


	//   ....[9]....
        /*0110*/ 	.word	0x000017c0
        /*0114*/ 	.word	0x000000ff
        /*0118*/ 	.word	0x00000000
        /*011c*/ 	.short	0x010a
        /*011e*/ 	.byte	0x09
	.zero		1


	//   ....[10]....
        /*0120*/ 	.word	0x00001c50
        /*0124*/ 	.word	0x000000ff
        /*0128*/ 	.word	0x00000000
        /*012c*/ 	.short	0x0101
        /*012e*/ 	.byte	0x08
	.zero		1


	//   ....[11]....
        /*0130*/ 	.word	0x00001e30
        /*0134*/ 	.word	0x000000ff
        /*0138*/ 	.word	0x00000000
        /*013c*/ 	.short	0x0101
        /*013e*/ 	.byte	0x04
	.zero		1


	//   ....[12]....
        /*0140*/ 	.word	0x0000acb0
        /*0144*/ 	.word	0x0000000c
        /*0148*/ 	.word	0x00000010
        /*014c*/ 	.short	0x010a
        /*014e*/ 	.byte	0x3f
	.zero		1


	//   ....[13]....
        /*0150*/ 	.word	0x0000b130
        /*0154*/ 	.word	0x00000005
        /*0158*/ 	.word	0x00000038
        /*015c*/ 	.short	0x0101
        /*015e*/ 	.byte	0x3f
	.zero		1


	//   ....[14]....
        /*0160*/ 	.word	0x0000b830
        /*0164*/ 	.word	0x00000007
        /*0168*/ 	.word	0x00000000
        /*016c*/ 	.short	0x010a
        /*016e*/ 	.byte	0x3f
	.zero		1


	//   ....[15]....
        /*0170*/ 	.word	0x0000b8b0
        /*0174*/ 	.word	0x00000005
        /*0178*/ 	.word	0x00000000
        /*017c*/ 	.short	0x010a
        /*017e*/ 	.byte	0x3f
	.zero		1


	//   ....[16]....
        /*0180*/ 	.word	0x0000b910
        /*0184*/ 	.word	0x00000003
        /*0188*/ 	.word	0x00000000
        /*018c*/ 	.short	0x010a
        /*018e*/ 	.byte	0x3f
	.zero		1


	//   ....[17]....
        /*0190*/ 	.word	0x0000b970
        /*0194*/ 	.word	0x00000004
        /*0198*/ 	.word	0x00000000
        /*019c*/ 	.short	0x010a
        /*019e*/ 	.byte	0x3f
	.zero		1


	//   ....[18]....
        /*01a0*/ 	.word	0x0000ba40
        /*01a4*/ 	.word	0x0000000c
        /*01a8*/ 	.word	0x00000010
        /*01ac*/ 	.short	0x010a
        /*01ae*/ 	.byte	0x3f
	.zero		1


	//   ....[19]....
        /*01b0*/ 	.word	0x0000bb10
        /*01b4*/ 	.word	0x00000007
        /*01b8*/ 	.word	0x00000000
        /*01bc*/ 	.short	0x010a
        /*01be*/ 	.byte	0x3f
	.zero		1


	//----- nvinfo : EIATTR_NUM_MBARRIERS
	.align		4
.L_35:
        /*01c0*/ 	.byte	0x03, 0x38
        /*01c2*/ 	.short	0x0006


	//----- nvinfo : EIATTR_EXIT_INSTR_OFFSETS
	.align		4
        /*01c4*/ 	.byte	0x04, 0x1c
        /*01c6*/ 	.short	(.L_37 - .L_36)


	//   ....[0]....
.L_36:
        /*01c8*/ 	.word	0x000005a0


	//   ....[1]....
        /*01cc*/ 	.word	0x00000e60


	//   ....[2]....
        /*01d0*/ 	.word	0x0000a320


	//   ....[3]....
        /*01d4*/ 	.word	0x0000a950


	//   ....[4]....
        /*01d8*/ 	.word	0x0000b900


	//----- nvinfo : EIATTR_MAX_THREADS
	.align		4
.L_37:
        /*01dc*/ 	.byte	0x04, 0x05
        /*01de*/ 	.short	(.L_39 - .L_38)
.L_38:
        /*01e0*/ 	.word	0x00000180
        /*01e4*/ 	.word	0x00000001
        /*01e8*/ 	.word	0x00000001


	//----- nvinfo : EIATTR_CRS_STACK_SIZE
	.align		4
.L_39:
        /*01ec*/ 	.byte	0x04, 0x1e
        /*01ee*/ 	.short	(.L_41 - .L_40)
.L_40:
        /*01f0*/ 	.word	0x00000000


	//----- nvinfo : EIATTR_CBANK_PARAM_SIZE
	.align		4
.L_41:
        /*01f4*/ 	.byte	0x03, 0x19
        /*01f6*/ 	.short	0x0470


	//----- nvinfo : EIATTR_PARAM_CBANK
	.align		4
        /*01f8*/ 	.byte	0x04, 0x0a
        /*01fa*/ 	.short	(.L_43 - .L_42)
	.align		4
.L_42:
        /*01fc*/ 	.word	index@(.nv.constant0._ZN7cutlass13device_kernelINS_4gemm6kernel13GemmUniversalIN4cute5tupleIJiiiiEEENS1_10collective13CollectiveMmaINS1_34MainloopSm90TmaGmmaWarpSpecializedILi2ENS5_IJNS4_1CILi1EEESB_SB_EEENS1_35KernelTmaWarpSpecializedCooperativeEEENS5_IJNSA_ILi128EEENSA_ILi256EEESF_EEENS_10bfloat16_tENS5_IJlSB_lEEESI_SJ_NS4_8TiledMMAINS4_8MMA_AtomIJNS4_4SM904GMMA28MMA_64x256x16_F32BF16BF16_SSILNSN_5MajorE0ELSP_0ELNSN_7ScaleInE1ELSQ_1EEEEEENS4_6LayoutINS5_IJNSA_ILi2EEESB_SB_EEENS5_IJSB_NSA_ILi0EEESW_EEEEENS5_IJNS4_10UnderscoreESZ_SZ_EEEEENS4_13SM90_TMA_LOADENS4_14ComposedLayoutINS4_7SwizzleILi3ELi4ELi3EEENS4_18smem_ptr_flag_bitsILi16EEENST_INS5_IJNSA_ILi8EEENSA_ILi64EEEEEENS5_IJS19_SB_EEEEEEEvNS4_8identityES12_S1D_vS1E_EENS_8epilogue10collective6detail29Sm90TmaWarpSpecializedAdapterINS1H_15DefaultEpilogueISI_SJ_SJ_NS1G_6thread17LinearCombinationISI_Li1EffLNS1L_9ScaleType4KindE0ELNS_15FloatRoundStyleE2ESI_EENS1_15EpilogueDefaultEEEEEvvEEEEvNT_6ParamsE)
        /*0200*/ 	.short	0x0210
        /*0202*/ 	.short	0x0470


	//----- nvinfo : EIATTR_SW_WAR
	.align		4
.L_43:
        /*0204*/ 	.byte	0x04, 0x36
        /*0206*/ 	.short	(.L_45 - .L_44)
.L_44:
        /*0208*/ 	.word	0x00000008
.L_45:


//--------------------- .nv.callgraph             --------------------------
	.section	.nv.callgraph,"",@"SHT_CUDA_CALLGRAPH"
	.align	4
	.sectionentsize	8
	.align		4
        /*0000*/ 	.word	0x00000000
	.align		4
        /*0004*/ 	.word	0xffffffff
	.align		4
        /*0008*/ 	.word	index@(_ZN7cutlass13device_kernelINS_4gemm6kernel13GemmUniversalIN4cute5tupleIJiiiiEEENS1_10collective13CollectiveMmaINS1_34MainloopSm90TmaGmmaWarpSpecializedILi2ENS5_IJNS4_1CILi1EEESB_SB_EEENS1_35KernelTmaWarpSpecializedCooperativeEEENS5_IJNSA_ILi128EEENSA_ILi256EEESF_EEENS_10bfloat16_tENS5_IJlSB_lEEESI_SJ_NS4_8TiledMMAINS4_8MMA_AtomIJNS4_4SM904GMMA28MMA_64x256x16_F32BF16BF16_SSILNSN_5MajorE0ELSP_0ELNSN_7ScaleInE1ELSQ_1EEEEEENS4_6LayoutINS5_IJNSA_ILi2EEESB_SB_EEENS5_IJSB_NSA_ILi0EEESW_EEEEENS5_IJNS4_10UnderscoreESZ_SZ_EEEEENS4_13SM90_TMA_LOADENS4_14ComposedLayoutINS4_7SwizzleILi3ELi4ELi3EEENS4_18smem_ptr_flag_bitsILi16EEENST_INS5_IJNSA_ILi8EEENSA_ILi64EEEEEENS5_IJS19_SB_EEEEEEEvNS4_8identityES12_S1D_vS1E_EENS_8epilogue10collective6detail29Sm90TmaWarpSpecializedAdapterINS1H_15DefaultEpilogueISI_SJ_SJ_NS1G_6thread17LinearCombinationISI_Li1EffLNS1L_9ScaleType4KindE0ELNS_15FloatRoundStyleE2ESI_EENS1_15EpilogueDefaultEEEEEvvEEEEvNT_6ParamsE)
	.align		4
        /*000c*/ 	.word	index@(__assertfail)
	.align		4
        /*0010*/ 	.word	0x00000000
	.align		4
        /*0014*/ 	.word	0xfffffffe
	.align		4
        /*0018*/ 	.word	0x00000000
	.align		4
        /*001c*/ 	.word	0xfffffffd
	.align		4
        /*0020*/ 	.word	0x00000000
	.align		4
        /*0024*/ 	.word	0xfffffffc


//--------------------- .nv.constant4             --------------------------
	.section	.nv.constant4,"a",@progbits
	.align	8
	.align		8
.nv.constant4:
        /*0000*/ 	.dword	__assertfail
	.align		8
        /*0008*/ 	.dword	__unnamed_1
	.align		8
        /*0010*/ 	.dword	_ZN40_INTERNAL_dea8175c_4_k_cu_8f5b5104_154534cuda3std3__45__cpo5beginE
	.align		8
        /*0018*/ 	.dword	_ZN40_INTERNAL_dea8175c_4_k_cu_8f5b5104_154534cuda3std3__45__cpo3endE
	.align		8
        /*0020*/ 	.dword	_ZN40_INTERNAL_dea8175c_4_k_cu_8f5b5104_154534cuda3std3__45__cpo6cbeginE
	.align		8
        /*0028*/ 	.dword	_ZN40_INTERNAL_dea8175c_4_k_cu_8f5b5104_154534cuda3std3__45__cpo4cendE
	.align		8
        /*0030*/ 	.dword	_ZN40_INTERNAL_dea8175c_4_k_cu_8f5b5104_154534cuda3std3__442_GLOBAL__N__dea8175c_4_k_cu_8f5b5104_154536ignoreE
	.align		8
        /*0038*/ 	.dword	_ZN40_INTERNAL_dea8175c_4_k_cu_8f5b5104_154534cuda3std3__419piecewise_constructE
	.align		8
        /*0040*/ 	.dword	_ZN40_INTERNAL_dea8175c_4_k_cu_8f5b5104_154534cuda3std3__48in_placeE
	.align		8
        /*0048*/ 	.dword	_ZN40_INTERNAL_dea8175c_4_k_cu_8f5b5104_154534cuda3std6ranges3__45__cpo4swapE
	.align		8
        /*0050*/ 	.dword	_ZN40_INTERNAL_dea8175c_4_k_cu_8f5b5104_154534cuda3std6ranges3__45__cpo9iter_moveE
	.align		8
        /*0058*/ 	.dword	_ZN40_INTERNAL_dea8175c_4_k_cu_8f5b5104_154534cute7productE
	.align		8
        /*0060*/ 	.dword	_ZN40_INTERNAL_dea8175c_4_k_cu_8f5b5104_154534cute1_E
	.align		8
        /*0068*/ 	.dword	$str$22
	.align		8
        /*0070*/ 	.dword	$str$23


//--------------------- .text._ZN7cutlass13device_kernelINS_4gemm6kernel13GemmUniversalIN4cute5tupleIJiiiiEEENS1_10collective13CollectiveMmaINS1_34MainloopSm90TmaGmmaWarpSpecializedILi2ENS5_IJNS4_1CILi1EEESB_SB_EEENS1_35KernelTmaWarpSpecializedCooperativeEEENS5_IJNSA_ILi128EEENSA_ILi256EEESF_EEENS_10bfloat16_tENS5_IJlSB_lEEESI_SJ_NS4_8TiledMMAINS4_8MMA_AtomIJNS4_4SM904GMMA28MMA_64x256x16_F32BF16BF16_SSILNSN_5MajorE0ELSP_0ELNSN_7ScaleInE1ELSQ_1EEEEEENS4_6LayoutINS5_IJNSA_ILi2EEESB_SB_EEENS5_IJSB_NSA_ILi0EEESW_EEEEENS5_IJNS4_10UnderscoreESZ_SZ_EEEEENS4_13SM90_TMA_LOADENS4_14ComposedLayoutINS4_7SwizzleILi3ELi4ELi3EEENS4_18smem_ptr_flag_bitsILi16EEENST_INS5_IJNSA_ILi8EEENSA_ILi64EEEEEENS5_IJS19_SB_EEEEEEEvNS4_8identityES12_S1D_vS1E_EENS_8epilogue10collective6detail29Sm90TmaWarpSpecializedAdapterINS1H_15DefaultEpilogueISI_SJ_SJ_NS1G_6thread17LinearCombinationISI_Li1EffLNS1L_9ScaleType4KindE0ELNS_15FloatRoundStyleE2ESI_EENS1_15EpilogueDefaultEEEEEvvEEEEvNT_6ParamsE --------------------------
	.section	.text._ZN7cutlass13device_kernelINS_4gemm6kernel13GemmUniversalIN4cute5tupleIJiiiiEEENS1_10collective13CollectiveMmaINS1_34MainloopSm90TmaGmmaWarpSpecializedILi2ENS5_IJNS4_1CILi1EEESB_SB_EEENS1_35KernelTmaWarpSpecializedCooperativeEEENS5_IJNSA_ILi128EEENSA_ILi256EEESF_EEENS_10bfloat16_tENS5_IJlSB_lEEESI_SJ_NS4_8TiledMMAINS4_8MMA_AtomIJNS4_4SM904GMMA28MMA_64x256x16_F32BF16BF16_SSILNSN_5MajorE0ELSP_0ELNSN_7ScaleInE1ELSQ_1EEEEEENS4_6LayoutINS5_IJNSA_ILi2EEESB_SB_EEENS5_IJSB_NSA_ILi0EEESW_EEEEENS5_IJNS4_10UnderscoreESZ_SZ_EEEEENS4_13SM90_TMA_LOADENS4_14ComposedLayoutINS4_7SwizzleILi3ELi4ELi3EEENS4_18smem_ptr_flag_bitsILi16EEENST_INS5_IJNSA_ILi8EEENSA_ILi64EEEEEENS5_IJS19_SB_EEEEEEEvNS4_8identityES12_S1D_vS1E_EENS_8epilogue10collective6detail29Sm90TmaWarpSpecializedAdapterINS1H_15DefaultEpilogueISI_SJ_SJ_NS1G_6thread17LinearCombinationISI_Li1EffLNS1L_9ScaleType4KindE0ELNS_15FloatRoundStyleE2ESI_EENS1_15EpilogueDefaultEEEEEvvEEEEvNT_6ParamsE,"ax",@progbits
	.align	128
.text._ZN7cutlass13device_kernelINS_4gemm6kernel13GemmUniversalIN4cute5tupleIJiiiiEEENS1_10collective13CollectiveMmaINS1_34MainloopSm90TmaGmmaWarpSpecializedILi2ENS5_IJNS4_1CILi1EEESB_SB_EEENS1_35KernelTmaWarpSpecializedCooperativeEEENS5_IJNSA_ILi128EEENSA_ILi256EEESF_EEENS_10bfloat16_tENS5_IJlSB_lEEESI_SJ_NS4_8TiledMMAINS4_8MMA_AtomIJNS4_4SM904GMMA28MMA_64x256x16_F32BF16BF16_SSILNSN_5MajorE0ELSP_0ELNSN_7ScaleInE1ELSQ_1EEEEEENS4_6LayoutINS5_IJNSA_ILi2EEESB_SB_EEENS5_IJSB_NSA_ILi0EEESW_EEEEENS5_IJNS4_10UnderscoreESZ_SZ_EEEEENS4_13SM90_TMA_LOADENS4_14ComposedLayoutINS4_7SwizzleILi3ELi4ELi3EEENS4_18smem_ptr_flag_bitsILi16EEENST_INS5_IJNSA_ILi8EEENSA_ILi64EEEEEENS5_IJS19_SB_EEEEEEEvNS4_8identityES12_S1D_vS1E_EENS_8epilogue10collective6detail29Sm90TmaWarpSpecializedAdapterINS1H_15DefaultEpilogueISI_SJ_SJ_NS1G_6thread17LinearCombinationISI_Li1EffLNS1L_9ScaleType4KindE0ELNS_15FloatRoundStyleE2ESI_EENS1_15EpilogueDefaultEEEEEvvEEEEvNT_6ParamsE:
        .type           _ZN7cutlass13device_kernelINS_4gemm6kernel13GemmUniversalIN4cute5tupleIJiiiiEEENS1_10collective13CollectiveMmaINS1_34MainloopSm90TmaGmmaWarpSpecializedILi2ENS5_IJNS4_1CILi1EEESB_SB_EEENS1_35KernelTmaWarpSpecializedCooperativeEEENS5_IJNSA_ILi128EEENSA_ILi256EEESF_EEENS_10bfloat16_tENS5_IJlSB_lEEESI_SJ_NS4_8TiledMMAINS4_8MMA_AtomIJNS4_4SM904GMMA28MMA_64x256x16_F32BF16BF16_SSILNSN_5MajorE0ELSP_0ELNSN_7ScaleInE1ELSQ_1EEEEEENS4_6LayoutINS5_IJNSA_ILi2EEESB_SB_EEENS5_IJSB_NSA_ILi0EEESW_EEEEENS5_IJNS4_10UnderscoreESZ_SZ_EEEEENS4_13SM90_TMA_LOADENS4_14ComposedLayoutINS4_7SwizzleILi3ELi4ELi3EEENS4_18smem_ptr_flag_bitsILi16EEENST_INS5_IJNSA_ILi8EEENSA_ILi64EEEEEENS5_IJS19_SB_EEEEEEEvNS4_8identityES12_S1D_vS1E_EENS_8epilogue10collective6detail29Sm90TmaWarpSpecializedAdapterINS1H_15DefaultEpilogueISI_SJ_SJ_NS1G_6thread17LinearCombinationISI_Li1EffLNS1L_9ScaleType4KindE0ELNS_15FloatRoundStyleE2ESI_EENS1_15EpilogueDefaultEEEEEvvEEEEvNT_6ParamsE,@function
        .size           _ZN7cutlass13device_kernelINS_4gemm6kernel13GemmUniversalIN4cute5tupleIJiiiiEEENS1_10collective13CollectiveMmaINS1_34MainloopSm90TmaGmmaWarpSpecializedILi2ENS5_IJNS4_1CILi1EEESB_SB_EEENS1_35KernelTmaWarpSpecializedCooperativeEEENS5_IJNSA_ILi128EEENSA_ILi256EEESF_EEENS_10bfloat16_tENS5_IJlSB_lEEESI_SJ_NS4_8TiledMMAINS4_8MMA_AtomIJNS4_4SM904GMMA28MMA_64x256x16_F32BF16BF16_SSILNSN_5MajorE0ELSP_0ELNSN_7ScaleInE1ELSQ_1EEEEEENS4_6LayoutINS5_IJNSA_ILi2EEESB_SB_EEENS5_IJSB_NSA_ILi0EEESW_EEEEENS5_IJNS4_10UnderscoreESZ_SZ_EEEEENS4_13SM90_TMA_LOADENS4_14ComposedLayoutINS4_7SwizzleILi3ELi4ELi3EEENS4_18smem_ptr_flag_bitsILi16EEENST_INS5_IJNSA_ILi8EEENSA_ILi64EEEEEENS5_IJS19_SB_EEEEEEEvNS4_8identityES12_S1D_vS1E_EENS_8epilogue10collective6detail29Sm90TmaWarpSpecializedAdapterINS1H_15DefaultEpilogueISI_SJ_SJ_NS1G_6thread17LinearCombinationISI_Li1EffLNS1L_9ScaleType4KindE0ELNS_15FloatRoundStyleE2ESI_EENS1_15EpilogueDefaultEEEEEvvEEEEvNT_6ParamsE,(.L_x_318 - _ZN7cutlass13device_kernelINS_4gemm6kernel13GemmUniversalIN4cute5tupleIJiiiiEEENS1_10collective13CollectiveMmaINS1_34MainloopSm90TmaGmmaWarpSpecializedILi2ENS5_IJNS4_1CILi1EEESB_SB_EEENS1_35KernelTmaWarpSpecializedCooperativeEEENS5_IJNSA_ILi128EEENSA_ILi256EEESF_EEENS_10bfloat16_tENS5_IJlSB_lEEESI_SJ_NS4_8TiledMMAINS4_8MMA_AtomIJNS4_4SM904GMMA28MMA_64x256x16_F32BF16BF16_SSILNSN_5MajorE0ELSP_0ELNSN_7ScaleInE1ELSQ_1EEEEEENS4_6LayoutINS5_IJNSA_ILi2EEESB_SB_EEENS5_IJSB_NSA_ILi0EEESW_EEEEENS5_IJNS4_10UnderscoreESZ_SZ_EEEEENS4_13SM90_TMA_LOADENS4_14ComposedLayoutINS4_7SwizzleILi3ELi4ELi3EEENS4_18smem_ptr_flag_bitsILi16EEENST_INS5_IJNSA_ILi8EEENSA_ILi64EEEEEENS5_IJS19_SB_EEEEEEEvNS4_8identityES12_S1D_vS1E_EENS_8epilogue10collective6detail29Sm90TmaWarpSpecializedAdapterINS1H_15DefaultEpilogueISI_SJ_SJ_NS1G_6thread17LinearCombinationISI_Li1EffLNS1L_9ScaleType4KindE0ELNS_15FloatRoundStyleE2ESI_EENS1_15EpilogueDefaultEEEEEvvEEEEvNT_6ParamsE)
        .other          _ZN7cutlass13device_kernelINS_4gemm6kernel13GemmUniversalIN4cute5tupleIJiiiiEEENS1_10collective13CollectiveMmaINS1_34MainloopSm90TmaGmmaWarpSpecializedILi2ENS5_IJNS4_1CILi1EEESB_SB_EEENS1_35KernelTmaWarpSpecializedCooperativeEEENS5_IJNSA_ILi128EEENSA_ILi256EEESF_EEENS_10bfloat16_tENS5_IJlSB_lEEESI_SJ_NS4_8TiledMMAINS4_8MMA_AtomIJNS4_4SM904GMMA28MMA_64x256x16_F32BF16BF16_SSILNSN_5MajorE0ELSP_0ELNSN_7ScaleInE1ELSQ_1EEEEEENS4_6LayoutINS5_IJNSA_ILi2EEESB_SB_EEENS5_IJSB_NSA_ILi0EEESW_EEEEENS5_IJNS4_10UnderscoreESZ_SZ_EEEEENS4_13SM90_TMA_LOADENS4_14ComposedLayoutINS4_7SwizzleILi3ELi4ELi3EEENS4_18smem_ptr_flag_bitsILi16EEENST_INS5_IJNSA_ILi8EEENSA_ILi64EEEEEENS5_IJS19_SB_EEEEEEEvNS4_8identityES12_S1D_vS1E_EENS_8epilogue10collective6detail29Sm90TmaWarpSpecializedAdapterINS1H_15DefaultEpilogueISI_SJ_SJ_NS1G_6thread17LinearCombinationISI_Li1EffLNS1L_9ScaleType4KindE0ELNS_15FloatRoundStyleE2ESI_EENS1_15EpilogueDefaultEEEEEvvEEEEvNT_6ParamsE,@"STO_CUDA_ENTRY STV_DEFAULT"
_ZN7cutlass13device_kernelINS_4gemm6kernel13GemmUniversalIN4cute5tupleIJiiiiEEENS1_10collective13CollectiveMmaINS1_34MainloopSm90TmaGmmaWarpSpecializedILi2ENS5_IJNS4_1CILi1EEESB_SB_EEENS1_35KernelTmaWarpSpecializedCooperativeEEENS5_IJNSA_ILi128EEENSA_ILi256EEESF_EEENS_10bfloat16_tENS5_IJlSB_lEEESI_SJ_NS4_8TiledMMAINS4_8MMA_AtomIJNS4_4SM904GMMA28MMA_64x256x16_F32BF16BF16_SSILNSN_5MajorE0ELSP_0ELNSN_7ScaleInE1ELSQ_1EEEEEENS4_6LayoutINS5_IJNSA_ILi2EEESB_SB_EEENS5_IJSB_NSA_ILi0EEESW_EEEEENS5_IJNS4_10UnderscoreESZ_SZ_EEEEENS4_13SM90_TMA_LOADENS4_14ComposedLayoutINS4_7SwizzleILi3ELi4ELi3EEENS4_18smem_ptr_flag_bitsILi16EEENST_INS5_IJNSA_ILi8EEENSA_ILi64EEEEEENS5_IJS19_SB_EEEEEEEvNS4_8identityES12_S1D_vS1E_EENS_8epilogue10collective6detail29Sm90TmaWarpSpecializedAdapterINS1H_15DefaultEpilogueISI_SJ_SJ_NS1G_6thread17LinearCombinationISI_Li1EffLNS1L_9ScaleType4KindE0ELNS_15FloatRoundStyleE2ESI_EENS1_15EpilogueDefaultEEEEEvvEEEEvNT_6ParamsE:
[----:B------:R-:W0:Y:S01]  /*0000*/  LDC R1, c[0x0][0x28] ;  /* 0x00000a00ff017b82 */ /* 0x000e220000000800 */
[----:B------:R-:W1:Y:S01]  /*0010*/  S2R R18, SR_TID.X ;  /* 0x0000000000127919 */ /* 0x000e620000002100 */
[----:B------:R-:W-:Y:S01]  /*0020*/  ELECT P0, URZ, PT ;  /* 0x00000000003f782f */ /* 0x000fe20003800000 */
[----:B------:R-:W-:Y:S01]  /*0030*/  BSSY B0, `(.L_x_0) ;  /* 0x000000f000007945 */ /* 0x000fe20003800000 */
[--C-:B-1----:R-:W-:Y:S02]  /*0040*/  SHF.R.U32.HI R0, RZ, 0x5, R18.reuse ;  /* 0x00000005ff007819 */ /* 0x102fe40000011612 */
[----:B------:R-:W-:-:S03]  /*0050*/  SHF.R.U32.HI R22, RZ, 0x7, R18 ;  /* 0x00000007ff167819 */ /* 0x000fc60000011612 */
[----:B------:R-:W1:Y:S04]  /*0060*/  SHFL.IDX PT, R5, R0, RZ, 0x1f ;  /* 0x00001fff00057589 */ /* 0x000e6800000e0000 */
[----:B------:R2:W3:Y:S01]  /*0070*/  SHFL.IDX PT, R8, R22, RZ, 0x1f ;  /* 0x00001fff16087589 */ /* 0x0004e200000e0000 */
[----:B-1----:R-:W-:-:S13]  /*0080*/  ISETP.NE.OR P0, PT, R5, RZ, !P0 ;  /* 0x000000ff0500720c */ /* 0x002fda0004705670 */
[----:B0-23--:R-:W-:Y:S05]  /*0090*/  @P0 BRA `(.L_x_1) ;  /* 0x0000000000200947 */ /* 0x00dfea0003800000 */
[----:B------:R-:W-:Y:S02]  /*00a0*/  ULDC.64 UR4, c[0x0][0x198] ;  /* 0x0000660000047ab9 */ /* 0x000fe40000000a00 */
[----:B------:R-:W-:Y:S02]  /*00b0*/  UIADD3 UR6, UP0, UR4, 0xf0, URZ ;  /* 0x000000f004067890 */ /* 0x000fe4000ff1e03f */
[----:B------:R-:W-:Y:S02]  /*00c0*/  UIADD3 UR4, UP1, UR4, 0x1f0, URZ ;  /* 0x000001f004047890 */ /* 0x000fe4000ff3e03f */
[----:B------:R-:W-:Y:S02]  /*00d0*/  UIADD3.X UR7, URZ, UR5, URZ, UP0, !UPT ;  /* 0x000000053f077290 */ /* 0x000fe400087fe43f */
[----:B------:R-:W-:-:S07]  /*00e0*/  UIADD3.X UR5, URZ, UR5, URZ, UP1, !UPT ;  /* 0x000000053f057290 */ /* 0x000fce0008ffe43f */
[----:B------:R0:W-:Y:S02]  /*00f0*/  UTMACCTL.PF [UR6] ;  /* 0x00000000060079b9 */ /* 0x0001e40008040000 */
[----:B------:R0:W-:Y:S02]  /*0100*/  UTMACCTL.PF [UR4] ;  /* 0x00000000040079b9 */ /* 0x0001e40008040000 */
[----:B0-----:R-:W-:Y:S01]  /*0110*/  NOP ;  /* 0x0000000000007918 */ /* 0x001fe20000000000 */
.L_x_1:
[----:B------:R-:W-:Y:S05]  /*0120*/  BSYNC B0 ;  /* 0x0000000000007941 */ /* 0x000fea0003800000 */
.L_x_0:
[----:B------:R-:W0:Y:S02]  /*0130*/  SHFL.IDX PT, R2, R0, RZ, 0x1f ;  /* 0x00001fff00027589 */ /* 0x000e2400000e0000 */
[----:B0-----:R-:W-:-:S13]  /*0140*/  ISETP.NE.AND P0, PT, R2, RZ, PT ;  /* 0x000000ff0200720c */ /* 0x001fda0003f05270 */
[----:B------:R-:W-:Y:S05]  /*0150*/  @P0 BRA `(.L_x_2) ;  /* 0x0000000000480947 */ /* 0x000fea0003800000 */
[----:B------:R-:W0:Y:S01]  /*0160*/  S2UR UR8, SR_CgaCtaId ;  /* 0x00000000000879c3 */ /* 0x000e220000008800 */
[----:B------:R-:W-:Y:S01]  /*0170*/  UMOV UR4, 0x400 ;  /* 0x0000040000047882 */ /* 0x000fe20000000000 */
[----:B------:R-:W-:Y:S01]  /*0180*/  UMOV UR5, 0x1 ;  /* 0x0000000100057882 */ /* 0x000fe20000000000 */
[----:B------:R-:W-:Y:S01]  /*0190*/  UMOV UR6, 0x100 ;  /* 0x0000010000067882 */ /* 0x000fe20000000000 */
[----:B------:R-:W-:Y:S01]  /*01a0*/  ELECT P0, URZ, PT ;  /* 0x00000000003f782f */ /* 0x000fe20003800000 */
[----:B------:R-:W-:-:S04]  /*01b0*/  UIADD3 UR6, -UR6, 0x100000, URZ ;  /* 0x0010000006067890 */ /* 0x000fc8000fffe13f */
[----:B------:R-:W-:Y:S02]  /*01c0*/  USHF.L.U32 UR7, UR6, 0xb, URZ ;  /* 0x0000000b06077899 */ /* 0x000fe4000800063f */
[----:B------:R-:W-:Y:S02]  /*01d0*/  USHF.L.U32 UR6, UR6, 0x1, URZ ;  /* 0x0000000106067899 */ /* 0x000fe4000800063f */
[----:B0-----:R-:W-:Y:S02]  /*01e0*/  ULEA UR8, UR8, UR4, 0x18 ;  /* 0x0000000408087291 */ /* 0x001fe4000f8ec03f */
[----:B------:R-:W-:-:S04]  /*01f0*/  UIADD3 UR4, -UR5, 0x100000, URZ ;  /* 0x0010000005047890 */ /* 0x000fc8000fffe13f */
[----:B------:R-:W-:Y:S02]  /*0200*/  USHF.L.U32 UR5, UR4, 0xb, URZ ;  /* 0x0000000b04057899 */ /* 0x000fe4000800063f */
[----:B------:R-:W-:Y:S01]  /*0210*/  USHF.L.U32 UR4, UR4, 0x1, URZ ;  /* 0x0000000104047899 */ /* 0x000fe2000800063f */
[----:B------:R-:W0:Y:S11]  /*0220*/  FENCE.VIEW.ASYNC.S ;  /* 0x00000000000073c6 */ /* 0x000e360000000000 */
[----:B0-----:R0:W1:Y:S01]  /*0230*/  SYNCS.EXCH.64 URZ, [UR8], UR4 ;  /* 0x00000004083f75b2 */ /* 0x0010620008000100 */
[----:B------:R0:W2:Y:S01]  /*0240*/  SYNCS.EXCH.64 URZ, [UR8+0x10], UR6 ;  /* 0x00001006083f75b2 */ /* 0x0000a20008000100 */
[----:B------:R0:W3:Y:S01]  /*0250*/  SYNCS.EXCH.64 URZ, [UR8+0x8], UR4 ;  /* 0x00000804083f75b2 */ /* 0x0000e20008000100 */
[----:B------:R0:W4:Y:S01]  /*0260*/  SYNCS.EXCH.64 URZ, [UR8+0x18], UR6 ;  /* 0x00001806083f75b2 */ /* 0x0001220008000100 */
[----:B------:R-:W-:Y:S01]  /*0270*/  NOP ;  /* 0x0000000000007918 */ /* 0x000fe20000000000 */
.L_x_2:
[----:B------:R-:W5:Y:S01]  /*0280*/  SHFL.IDX PT, R0, R0, RZ, 0x1f ;  /* 0x00001fff00007589 */ /* 0x000f6200000e0000 */
[----:B------:R-:W-:Y:S01]  /*0290*/  ELECT P0, URZ, PT ;  /* 0x00000000003f782f */ /* 0x000fe20003800000 */
[----:B------:R-:W1:Y:S01]  /*02a0*/  LDC R2, c[0x0][0x65c] ;  /* 0x00019700ff027b82 */ /* 0x000e620000000800 */
[----:B------:R-:W-:Y:S01]  /*02b0*/  SHF.R.S32.HI R6, RZ, 0x1f, R5 ;  /* 0x0000001fff067819 */ /* 0x000fe20000011405 */
[----:B------:R-:W2:Y:S01]  /*02c0*/  S2R R3, SR_CTAID.Y ;  /* 0x0000000000037919 */ /* 0x000ea20000002600 */
[----:B0-----:R-:W-:Y:S01]  /*02d0*/  UMOV UR4, 0x20 ;  /* 0x0000002000047882 */ /* 0x001fe20000000000 */
[----:B------:R-:W-:Y:S01]  /*02e0*/  ISETP.NE.AND P2, PT, R8, RZ, PT ;  /* 0x000000ff0800720c */ /* 0x000fe20003f45270 */
[----:B------:R-:W-:Y:S01]  /*02f0*/  NOP ;  /* 0x0000000000007918 */ /* 0x000fe20000000000 */
[----:B------:R-:W0:Y:S01]  /*0300*/  S2R R4, SR_CTAID.X ;  /* 0x0000000000047919 */ /* 0x000e220000002500 */
[----:B------:R-:W-:Y:S01]  /*0310*/  LEA.HI R6, R6, R5, RZ, 0x2 ;  /* 0x0000000506067211 */ /* 0x000fe200078f10ff */
[----:B------:R-:W-:Y:S01]  /*0320*/  NOP ;  /* 0x0000000000007918 */ /* 0x000fe20000000000 */
[----:B-----5:R-:W-:-:S02]  /*0330*/  ISETP.NE.OR P0, PT, R0, RZ, !P0 ;  /* 0x000000ff0000720c */ /* 0x020fc40004705670 */
[----:B-1----:R-:W-:-:S04]  /*0340*/  ISETP.NE.AND P3, PT, R2, 0x1, PT ;  /* 0x000000010200780c */ /* 0x002fc80003f65270 */
[----:B------:R-:W-:Y:S02]  /*0350*/  P2R R0, PR, RZ, 0x8 ;  /* 0x00000008ff007803 */ /* 0x000fe40000000000 */
[----:B------:R-:W-:-:S05]  /*0360*/  LOP3.LUT R0, R6, 0xfffffffc, RZ, 0xc0, !PT ;  /* 0xfffffffc06007812 */ /* 0x000fca00078ec0ff */
[----:B------:R-:W-:Y:S01]  /*0370*/  VOTEU.ALL UP0, P0 ;  /* 0x00000000003f7886 */ /* 0x000fe20000000000 */
[----:B------:R-:W-:Y:S01]  /*0380*/  IMAD.IADD R0, R5, 0x1, -R0 ;  /* 0x0000000105007824 */ /* 0x000fe200078e0a00 */
[----:B------:R-:W0:Y:S01]  /*0390*/  @P3 LDC R17, c[0x0][0x10] ;  /* 0x00000400ff113b82 */ /* 0x000e220000000800 */
[----:B------:R-:W-:Y:S01]  /*03a0*/  VOTEU.ALL UP1, P0 ;  /* 0x00000000003f7886 */ /* 0x000fe20000020000 */
[----:B--2---:R-:W-:Y:S01]  /*03b0*/  @P3 IMAD.MOV.U32 R6, RZ, RZ, R3 ;  /* 0x000000ffff063224 */ /* 0x004fe200078e0003 */
[----:B------:R-:W-:Y:S01]  /*03c0*/  @!UP0 UMOV UR6, 0x400 ;  /* 0x0000040000068882 */ /* 0x000fe20000000000 */
[----:B------:R-:W-:-:S04]  /*03d0*/  @!UP0 UIADD3 UR4, -UR4, 0x100000, URZ ;  /* 0x0010000004048890 */ /* 0x000fc8000fffe13f */
[----:B------:R-:W-:Y:S02]  /*03e0*/  @!UP0 USHF.L.U32 UR5, UR4, 0xb, URZ ;  /* 0x0000000b04058899 */ /* 0x000fe4000800063f */
[----:B------:R-:W-:Y:S01]  /*03f0*/  @!UP0 USHF.L.U32 UR4, UR4, 0x1, URZ ;  /* 0x0000000104048899 */ /* 0x000fe2000800063f */
[----:B------:R-:W-:Y:S02]  /*0400*/  @P3 IMAD.MOV.U32 R7, RZ, RZ, RZ ;  /* 0x000000ffff073224 */ /* 0x000fe400078e00ff */
[----:B------:R-:W-:Y:S01]  /*0410*/  IMAD.MOV.U32 R5, RZ, RZ, RZ ;  /* 0x000000ffff057224 */ /* 0x000fe200078e00ff */
[----:B------:R-:W1:Y:S01]  /*0420*/  @!UP0 S2UR UR7, SR_CgaCtaId ;  /* 0x00000000000789c3 */ /* 0x000e620000008800 */
[----:B------:R-:W-:-:S07]  /*0430*/  @P3 IMAD.MOV.U32 R11, RZ, RZ, RZ ;  /* 0x000000ffff0b3224 */ /* 0x000fce00078e00ff */
[----:B------:R-:W2:Y:S01]  /*0440*/  @!P3 LDC R9, c[0x0][0xc] ;  /* 0x00000300ff09bb82 */ /* 0x000ea20000000800 */
[----:B0-----:R-:W-:-:S04]  /*0450*/  @P3 IMAD.WIDE.U32 R16, R4, R17, R6 ;  /* 0x0000001104103225 */ /* 0x001fc800078e0006 */
[----:B------:R-:W-:Y:S01]  /*0460*/  @P3 IMAD.IADD R17, R17, 0x1, R11 ;  /* 0x0000000111113824 */ /* 0x000fe200078e020b */
[----:B-1----:R-:W-:Y:S01]  /*0470*/  @!UP0 ULEA UR6, UR7, UR6, 0x18 ;  /* 0x0000000607068291 */ /* 0x002fe2000f8ec03f */
[----:B------:R-:W-:Y:S01]  /*0480*/  VOTEU.ALL UP0, P0 ;  /* 0x00000000003f7886 */ /* 0x000fe20000000000 */
[----:B------:R-:W-:-:S04]  /*0490*/  ISETP.NE.AND P0, PT, R0, 0x3, PT ;  /* 0x000000030000780c */ /* 0x000fc80003f05270 */
[----:B------:R-:W-:Y:S01]  /*04a0*/  ISETP.EQ.OR P0, PT, R0, RZ, !P0 ;  /* 0x000000ff0000720c */ /* 0x000fe20004702670 */
[----:B--2---:R-:W-:-:S03]  /*04b0*/  @!P3 IMAD.WIDE.U32 R6, R9, R3, R4 ;  /* 0x000000030906b225 */ /* 0x004fc600078e0004 */
[C---:B------:R-:W-:Y:S01]  /*04c0*/  ISETP.EQ.AND P0, PT, R8.reuse, RZ, P0 ;  /* 0x000000ff0800720c */ /* 0x040fe20000702270 */
[----:B------:R-:W-:Y:S01]  /*04d0*/  VIADD R8, R8, 0xffffffff ;  /* 0xffffffff08087836 */ /* 0x000fe20000000000 */
[----:B------:R-:W0:Y:S02]  /*04e0*/  FENCE.VIEW.ASYNC.S ;  /* 0x00000000000073c6 */ /* 0x000e240000000000 */
[----:B0-----:R0:W3:Y:S01]  /*04f0*/  @!UP0 SYNCS.EXCH.64 URZ, [UR6+0x30], UR4 ;  /* 0x00003004063f85b2 */ /* 0x0010e20008000100 */
[----:B------:R-:W-:Y:S01]  /*0500*/  @!P3 IMAD.MOV.U32 R16, RZ, RZ, R6 ;  /* 0x000000ffff10b224 */ /* 0x000fe200078e0006 */
[----:B------:R-:W-:Y:S01]  /*0510*/  SEL R19, RZ, 0x1, !P0 ;  /* 0x00000001ff137807 */ /* 0x000fe20004000000 */
[----:B------:R-:W-:Y:S01]  /*0520*/  @!P3 IMAD.MOV.U32 R17, RZ, RZ, R7 ;  /* 0x000000ffff11b224 */ /* 0x000fe200078e0007 */
[----:B------:R-:W-:-:S04]  /*0530*/  ISETP.GE.U32.AND P1, PT, R8, 0x2, PT ;  /* 0x000000020800780c */ /* 0x000fc80003f26070 */
[----:B------:R-:W-:Y:S01]  /*0540*/  SEL R19, R19, 0x2, P1 ;  /* 0x0000000213137807 */ /* 0x000fe20000800000 */
[----:B------:R0:W3:Y:S01]  /*0550*/  @!UP1 SYNCS.EXCH.64 URZ, [UR6+0x38], UR4 ;  /* 0x00003804063f95b2 */ /* 0x0000e20008000100 */
[----:B------:R-:W-:Y:S01]  /*0560*/  NOP ;  /* 0x0000000000007918 */ /* 0x000fe20000000000 */
[----:B---34-:R-:W-:Y:S06]  /*0570*/  BAR.SYNC.DEFER_BLOCKING 0x0 ;  /* 0x0000000000007b1d */ /* 0x018fec0000010000 */
[----:B------:R-:W-:Y:S05]  /*0580*/  @!P2 BRA `(.L_x_3) ;  /* 0x0000009c0068a947 */ /* 0x000fea0003800000 */
[----:B------:R-:W-:-:S13]  /*0590*/  ISETP.GT.U32.AND P0, PT, R8, 0x1, PT ;  /* 0x000000010800780c */ /* 0x000fda0003f04070 */
[----:B0-----:R-:W-:Y:S05]  /*05a0*/  @P0 EXIT ;  /* 0x000000000000094d */ /* 0x001fea0003800000 */
[----:B------:R-:W-:Y:S01]  /*05b0*/  ULDC.64 UR4, c[0x0][0x650] ;  /* 0x0001940000047ab9 */ /* 0x000fe20000000a00 */
[----:B------:R-:W-:Y:S01]  /*05c0*/  PRMT R0, RZ, 0x7610, R0 ;  /* 0x00007610ff007816 */ /* 0x000fe20000000000 */
[----:B------:R-:W-:Y:S01]  /*05d0*/  IMAD.MOV.U32 R153, RZ, RZ, -0x1 ;  /* 0xffffffffff997424 */ /* 0x000fe200078e00ff */
[----:B------:R-:W-:Y:S01]  /*05e0*/  ISETP.GE.U32.AND P0, PT, R16, UR4, PT ;  /* 0x0000000410007c0c */ /* 0x000fe2000bf06070 */
[----:B------:R-:W-:Y:S02]  /*05f0*/  IMAD.MOV.U32 R152, RZ, RZ, -0x1 ;  /* 0xffffffffff987424 */ /* 0x000fe400078e00ff */
[----:B------:R-:W-:Y:S01]  /*0600*/  IMAD.MOV.U32 R23, RZ, RZ, -0x1 ;  /* 0xffffffffff177424 */ /* 0x000fe200078e00ff */
[----:B------:R-:W-:-:S13]  /*0610*/  ISETP.GE.U32.AND.EX P0, PT, R17, UR5, PT, P0 ;  /* 0x0000000511007c0c */ /* 0x000fda000bf06100 */
[----:B------:R-:W-:Y:S05]  /*0620*/  @P0 BRA `(.L_x_4) ;  /* 0x0000000400540947 */ /* 0x000fea0003800000 */
[----:B------:R-:W0:Y:S01]  /*0630*/  LDC.64 R14, c[0x0][0x628] ;  /* 0x00018a00ff0e7b82 */ /* 0x000e220000000a00 */
[----:B------:R-:W-:Y:S02]  /*0640*/  IMAD.MOV.U32 R6, RZ, RZ, R16 ;  /* 0x000000ffff067224 */ /* 0x000fe400078e0010 */
[----:B------:R-:W-:-:S05]  /*0650*/  IMAD.MOV.U32 R7, RZ, RZ, R17 ;  /* 0x000000ffff077224 */ /* 0x000fca00078e0011 */
[----:B------:R-:W1:Y:S08]  /*0660*/  LDC R0, c[0x0][0x630] ;  /* 0x00018c00ff007b82 */ /* 0x000e700000000800 */
[----:B------:R-:W2:Y:S01]  /*0670*/  LDC.64 R20, c[0x0][0x620] ;  /* 0x00018800ff147b82 */ /* 0x000ea20000000a00 */
[----:B0-----:R-:W-:-:S04]  /*0680*/  ISETP.NE.U32.AND P0, PT, R14, RZ, PT ;  /* 0x000000ff0e00720c */ /* 0x001fc80003f05070 */
[----:B------:R-:W-:-:S13]  /*0690*/  ISETP.NE.AND.EX P0, PT, R15, RZ, PT, P0 ;  /* 0x000000ff0f00720c */ /* 0x000fda0003f05300 */
[----:B-12---:R-:W-:Y:S05]  /*06a0*/  @!P0 BRA `(.L_x_5) ;  /* 0x0000000000288947 */ /* 0x006fea0003800000 */
[----:B------:R-:W0:Y:S02]  /*06b0*/  LDC R11, c[0x0][0x634] ;  /* 0x00018d00ff0b7b82 */ /* 0x000e240000000800 */
[----:B0-----:R-:W-:-:S05]  /*06c0*/  IADD3 R11, P0, R16, R11, RZ ;  /* 0x0000000b100b7210 */ /* 0x001fca0007f1e0ff */
[----:B------:R-:W-:-:S04]  /*06d0*/  IMAD.X R13, RZ, RZ, R17, P0 ;  /* 0x000000ffff0d7224 */ /* 0x000fc800000e0611 */
[----:B------:R-:W-:-:S04]  /*06e0*/  IMAD.WIDE.U32 R6, R13, R14, RZ ;  /* 0x0000000e0d067225 */ /* 0x000fc800078e00ff */
[----:B------:R-:W-:-:S04]  /*06f0*/  IMAD.WIDE.U32 R8, P0, R11, R15, R6 ;  /* 0x0000000f0b087225 */ /* 0x000fc80007800006 */
[----:B------:R-:W-:-:S04]  /*0700*/  IMAD.WIDE.U32 R6, R11, R14, RZ ;  /* 0x0000000e0b067225 */ /* 0x000fc800078e00ff */
[----:B------:R-:W-:Y:S01]  /*0710*/  IMAD.X R11, RZ, RZ, RZ, P0 ;  /* 0x000000ffff0b7224 */ /* 0x000fe200000e06ff */
[----:B------:R-:W-:Y:S01]  /*0720*/  IADD3 RZ, P0, R7, R8, RZ ;  /* 0x0000000807ff7210 */ /* 0x000fe20007f1e0ff */
[----:B------:R-:W-:-:S04]  /*0730*/  IMAD.MOV.U32 R10, RZ, RZ, R9 ;  /* 0x000000ffff0a7224 */ /* 0x000fc800078e0009 */
[----:B------:R-:W-:-:S08]  /*0740*/  IMAD.WIDE.U32.X R6, R13, R15, R10, P0 ;  /* 0x0000000f0d067225 */ /* 0x000fd000000e040a */
.L_x_5:
[-CC-:B------:R-:W-:Y:S01]  /*0750*/  SHF.R.U64 R23, R6, R0.reuse, R7.reuse ;  /* 0x0000000006177219 */ /* 0x180fe20000001207 */
[----:B------:R-:W0:Y:S01]  /*0760*/  LDC R10, c[0x0][0x618] ;  /* 0x00018600ff0a7b82 */ /* 0x000e220000000800 */
[----:B------:R-:W-:Y:S01]  /*0770*/  SHF.R.U32.HI R5, RZ, R0, R7 ;  /* 0x00000000ff057219 */ /* 0x000fe20000011607 */
[----:B------:R-:W-:Y:S01]  /*0780*/  ULDC UR4, c[0x0][0x150] ;  /* 0x0000540000047ab9 */ /* 0x000fe20000000800 */
[----:B------:R-:W-:Y:S02]  /*0790*/  IADD3 R9, P0, RZ, -R23, RZ ;  /* 0x80000017ff097210 */ /* 0x000fe40007f1e0ff */
[----:B------:R-:W-:-:S03]  /*07a0*/  I2FP.F32.U32 R0, R4 ;  /* 0x0000000400007245 */ /* 0x000fc60000201000 */
[----:B------:R-:W1:Y:S01]  /*07b0*/  LDC.64 R28, c[0x0][0x640] ;  /* 0x00019000ff1c7b82 */ /* 0x000e620000000a00 */
[----:B------:R-:W-:Y:S02]  /*07c0*/  IMAD.X R11, RZ, RZ, ~R5, P0 ;  /* 0x000000ffff0b7224 */ /* 0x000fe400000e0e05 */
[----:B------:R-:W-:Y:S01]  /*07d0*/  FMUL R0, R0, UR4 ;  /* 0x0000000400007c20 */ /* 0x000fe20008400000 */
[----:B------:R-:W-:Y:S01]  /*07e0*/  IMAD.WIDE.U32 R6, R9, R20, R16 ;  /* 0x0000001409067225 */ /* 0x000fe200078e0010 */
[----:B------:R-:W-:-:S03]  /*07f0*/  ULDC UR4, c[0x0][0x154] ;  /* 0x0000550000047ab9 */ /* 0x000fc60000000800 */
[----:B------:R-:W-:Y:S01]  /*0800*/  IMAD R8, R11, R20, RZ ;  /* 0x000000140b087224 */ /* 0x000fe200078e02ff */
[----:B------:R-:W2:Y:S01]  /*0810*/  LDC R5, c[0x0][0x144] ;  /* 0x00005100ff057b82 */ /* 0x000ea20000000800 */
[----:B------:R-:W3:Y:S02]  /*0820*/  F2I.U32.TRUNC.NTZ R0, R0 ;  /* 0x0000000000007305 */ /* 0x000ee4000020f000 */
[----:B------:R-:W-:-:S04]  /*0830*/  IMAD R9, R9, R21, R8 ;  /* 0x0000001509097224 */ /* 0x000fc800078e0208 */
[----:B------:R-:W-:Y:S01]  /*0840*/  IMAD.IADD R7, R7, 0x1, R9 ;  /* 0x0000000107077824 */ /* 0x000fe200078e0209 */
[----:B------:R-:W4:Y:S01]  /*0850*/  LDC R12, c[0x0][0x608] ;  /* 0x00018200ff0c7b82 */ /* 0x000f220000000800 */
[----:B------:R-:W-:-:S03]  /*0860*/  IMAD.MOV.U32 R9, RZ, RZ, -0x1 ;  /* 0xffffffffff097424 */ /* 0x000fc600078e00ff */
[-CC-:B0-----:R-:W-:Y:S02]  /*0870*/  SHF.R.U64 R20, R6, R10.reuse, R7.reuse ;  /* 0x0000000a06147219 */ /* 0x181fe40000001207 */
[----:B------:R-:W-:Y:S02]  /*0880*/  I2FP.F32.U32 R6, R3 ;  /* 0x0000000300067245 */ /* 0x000fe40000201000 */
[----:B------:R-:W0:Y:S01]  /*0890*/  LDC R26, c[0x0][0x658] ;  /* 0x00019600ff1a7b82 */ /* 0x000e220000000800 */
[----:B-1----:R-:W-:Y:S01]  /*08a0*/  ISETP.NE.U32.AND P0, PT, R28, RZ, PT ;  /* 0x000000ff1c00720c */ /* 0x002fe20003f05070 */
[----:B---3--:R-:W-:Y:S01]  /*08b0*/  IMAD.MOV R8, RZ, RZ, -R0 ;  /* 0x000000ffff087224 */ /* 0x008fe200078e0a00 */
[----:B------:R-:W-:Y:S01]  /*08c0*/  SHF.R.U32.HI R7, RZ, R10, R7 ;  /* 0x0000000aff077219 */ /* 0x000fe20000011607 */
[----:B------:R-:W-:Y:S01]  /*08d0*/  FMUL R6, R6, UR4 ;  /* 0x0000000406067c20 */ /* 0x000fe20008400000 */
[----:B------:R-:W-:-:S03]  /*08e0*/  ISETP.NE.AND.EX P0, PT, R29, RZ, PT, P0 ;  /* 0x000000ff1d00720c */ /* 0x000fc60003f05300 */
[----:B------:R-:W1:Y:S01]  /*08f0*/  LDC R14, c[0x0][0x148] ;  /* 0x00005200ff0e7b82 */ /* 0x000e620000000800 */
[----:B--2---:R-:W-:-:S07]  /*0900*/  IMAD R0, R5, R8, R4 ;  /* 0x0000000805007224 */ /* 0x004fce00078e0204 */
[----:B------:R-:W2:Y:S01]  /*0910*/  LDC R24, c[0x0][0x600] ;  /* 0x00018000ff187b82 */ /* 0x000ea20000000800 */
[-CC-:B----4-:R-:W-:Y:S02]  /*0920*/  SHF.R.U64 R30, R20, R12.reuse, R7.reuse ;  /* 0x0000000c141e7219 */ /* 0x190fe40000001207 */
[----:B------:R-:W-:Y:S01]  /*0930*/  SHF.R.U32.HI R5, RZ, R12, R7 ;  /* 0x0000000cff057219 */ /* 0x000fe20000011607 */
[----:B------:R-:W-:Y:S01]  /*0940*/  IMAD.MOV.U32 R7, RZ, RZ, 0x1 ;  /* 0x00000001ff077424 */ /* 0x000fe200078e00ff */
[----:B------:R3:W4:Y:S03]  /*0950*/  F2I.U32.TRUNC.NTZ R12, R6 ;  /* 0x00000006000c7305 */ /* 0x000726000020f000 */
[----:B------:R-:W1:Y:S01]  /*0960*/  LDC R15, c[0x0][0x648] ;  /* 0x00019200ff0f7b82 */ /* 0x000e620000000800 */
[-C--:B0-----:R-:W-:Y:S02]  /*0970*/  SHF.L.U32 R4, R9, R26.reuse, RZ ;  /* 0x0000001a09047219 */ /* 0x081fe400000006ff */
[----:B------:R-:W-:-:S02]  /*0980*/  SHF.R.U64 R32, R30, R26, R5 ;  /* 0x0000001a1e207219 */ /* 0x000fc40000001205 */
[----:B------:R-:W-:Y:S02]  /*0990*/  LOP3.LUT R11, RZ, R4, RZ, 0x33, !PT ;  /* 0x00000004ff0b7212 */ /* 0x000fe400078e33ff */
[-C--:B------:R-:W-:Y:S01]  /*09a0*/  SHF.R.U32.HI R5, RZ, R26.reuse, R5 ;  /* 0x0000001aff057219 */ /* 0x080fe20000011605 */
[----:B------:R-:W0:Y:S01]  /*09b0*/  LDC R21, c[0x0][0x638] ;  /* 0x00018e00ff157b82 */ /* 0x000e220000000800 */
[----:B------:R-:W-:Y:S01]  /*09c0*/  SHF.L.U32 R10, R7, R26, RZ ;  /* 0x0000001a070a7219 */ /* 0x000fe200000006ff */
[----:B------:R-:W-:-:S06]  /*09d0*/  IMAD.MOV.U32 R4, RZ, RZ, R32 ;  /* 0x000000ffff047224 */ /* 0x000fcc00078e0020 */
[----:B------:R-:W0:Y:S01]  /*09e0*/  LDC R153, c[0x0][0x610] ;  /* 0x00018400ff997b82 */ /* 0x000e220000000800 */
[----:B---34-:R-:W-:Y:S05]  /*09f0*/  @!P0 BRA `(.L_x_6) ;  /* 0x0000000000288947 */ /* 0x018fea0003800000 */
[----:B------:R-:W3:Y:S02]  /*0a00*/  LDC R9, c[0x0][0x64c] ;  /* 0x00019300ff097b82 */ /* 0x000ee40000000800 */
[----:B---3--:R-:W-:-:S05]  /*0a10*/  IADD3 R9, P0, R32, R9, RZ ;  /* 0x0000000920097210 */ /* 0x008fca0007f1e0ff */
        /* <DEDUP_REMOVED lines=8> */
.L_x_6:
[----:B-1----:R-:W-:Y:S01]  /*0aa0*/  SHF.R.U64 R4, R4, R15, R5 ;  /* 0x0000000f04047219 */ /* 0x002fe20000001205 */
[----:B--2---:R-:W-:Y:S01]  /*0ab0*/  VIADD R5, R24, 0xffffffff ;  /* 0xffffffff18057836 */ /* 0x004fe20000000000 */
[----:B------:R-:W-:Y:S01]  /*0ac0*/  LOP3.LUT R11, R30, R11, RZ, 0xc0, !PT ;  /* 0x0000000b1e0b7212 */ /* 0x000fe200078ec0ff */
[----:B------:R-:W-:Y:S02]  /*0ad0*/  IMAD.MOV R12, RZ, RZ, -R12 ;  /* 0x000000ffff0c7224 */ /* 0x000fe400078e0a0c */
[----:B------:R-:W-:Y:S02]  /*0ae0*/  IMAD.MOV R6, RZ, RZ, -R4 ;  /* 0x000000ffff067224 */ /* 0x000fe400078e0a04 */
[----:B------:R-:W-:Y:S01]  /*0af0*/  IMAD R11, R10, R4, R11 ;  /* 0x000000040a0b7224 */ /* 0x000fe200078e020b */
[----:B------:R-:W-:Y:S01]  /*0b00*/  LOP3.LUT R4, R20, R5, RZ, 0xc0, !PT ;  /* 0x0000000514047212 */ /* 0x000fe200078ec0ff */
[----:B------:R-:W-:Y:S02]  /*0b10*/  @P3 IMAD R0, R14, R12, R3 ;  /* 0x0000000c0e003224 */ /* 0x000fe400078e0203 */
[----:B0-----:R-:W-:-:S02]  /*0b20*/  IMAD R3, R6, R21, R32 ;  /* 0x0000001506037224 */ /* 0x001fc400078e0220 */
[----:B------:R-:W-:Y:S02]  /*0b30*/  IMAD R153, R11, R153, R0 ;  /* 0x000000990b997224 */ /* 0x000fe400078e0200 */
[----:B------:R-:W-:Y:S02]  /*0b40*/  IMAD R4, R3, R24, R4 ;  /* 0x0000001803047224 */ /* 0x000fe400078e0204 */
[----:B------:R-:W-:-:S03]  /*0b50*/  IMAD.MOV.U32 R0, RZ, RZ, 0x1 ;  /* 0x00000001ff007424 */ /* 0x000fc600078e00ff */
[----:B------:R-:W-:Y:S02]  /*0b60*/  SEL R152, R4, R153, !P3 ;  /* 0x0000009904987207 */ /* 0x000fe40005800000 */
[----:B------:R-:W-:-:S07]  /*0b70*/  SEL R153, R153, R4, !P3 ;  /* 0x0000000499997207 */ /* 0x000fce0005800000 */
.L_x_4:
[----:B------:R-:W-:-:S08]  /*0b80*/  NOP ;  /* 0x0000000000007918 */ /* 0x000fd00000000000 */
[----:B------:R-:W0:Y:S02]  /*0b90*/  USETMAXREG.TRY_ALLOC.CTAPOOL UP0, 0xe8 ;  /* 0x000000e8000079c8 */ /* 0x000e240008000600 */
[----:B0-----:R-:W-:-:S13]  /*0ba0*/  PLOP3.LUT P0, PT, PT, PT, UP0, 0x80, 0x0 ;  /* 0x000000000000781c */ /* 0x001fda0003f0f008 */
[----:B------:R-:W-:Y:S05]  /*0bb0*/  @!P0 BRA `(.L_x_4) ;  /* 0xfffffffc00f08947 */ /* 0x000fea000383ffff */
[----:B------:R-:W-:Y:S01]  /*0bc0*/  ULDC.64 UR4, c[0x0][0x598] ;  /* 0x0001660000047ab9 */ /* 0x000fe20000000a00 */
[----:B------:R-:W-:Y:S01]  /*0bd0*/  ULDC.64 UR36, c[0x0][0x208] ;  /* 0x0000820000247ab9 */ /* 0x000fe20000000a00 */
[----:B------:R-:W-:-:S04]  /*0be0*/  ISETP.NE.U32.AND P0, PT, RZ, UR4, PT ;  /* 0x00000004ff007c0c */ /* 0x000fc8000bf05070 */
[----:B------:R-:W-:-:S13]  /*0bf0*/  ISETP.NE.AND.EX P0, PT, RZ, UR5, PT, P0 ;  /* 0x00000005ff007c0c */ /* 0x000fda000bf05300 */
[----:B------:R-:W-:Y:S05]  /*0c00*/  @!P0 BRA `(.L_x_7) ;  /* 0x00000000001c8947 */ /* 0x000fea0003800000 */
[----:B------:R-:W0:Y:S02]  /*0c10*/  LDC.64 R4, c[0x0][0x598] ;  /* 0x00016600ff047b82 */ /* 0x000e240000000a00 */
[----:B0-----:R-:W2:Y:S02]  /*0c20*/  LDG.E.64 R4, desc[UR36][R4.64] ;  /* 0x0000002404047981 */ /* 0x001ea4000c1e1b00 */
[----:B--2---:R-:W-:-:S04]  /*0c30*/  ISETP.NE.U32.AND P0, PT, R4, RZ, PT ;  /* 0x000000ff0400720c */ /* 0x004fc80003f05070 */
[----:B------:R-:W-:-:S13]  /*0c40*/  ISETP.NE.AND.EX P0, PT, R5, RZ, PT, P0 ;  /* 0x000000ff0500720c */ /* 0x000fda0003f05300 */
[----:B------:R-:W-:Y:S05]  /*0c50*/  @!P0 BRA `(.L_x_7) ;  /* 0x0000000000088947 */ /* 0x000fea0003800000 */
[----:B------:R0:W5:Y:S01]  /*0c60*/  LD.E R154, desc[UR36][R4.64] ;  /* 0x00000024049a7980 */ /* 0x000162000c101900 */
[----:B------:R-:W-:Y:S05]  /*0c70*/  BRA `(.L_x_8) ;  /* 0x0000000000247947 */ /* 0x000fea0003800000 */
.L_x_7:
[----:B------:R-:W-:Y:S02]  /*0c80*/  ULDC.64 UR4, c[0x0][0x588] ;  /* 0x0001620000047ab9 */ /* 0x000fe40000000a00 */
[----:B------:R-:W-:-:S04]  /*0c90*/  ISETP.NE.U32.AND P0, PT, RZ, UR4, PT ;  /* 0x00000004ff007c0c */ /* 0x000fc8000bf05070 */
[----:B------:R-:W-:-:S13]  /*0ca0*/  ISETP.NE.AND.EX P0, PT, RZ, UR5, PT, P0 ;  /* 0x00000005ff007c0c */ /* 0x000fda000bf05300 */
[----:B------:R-:W-:Y:S05]  /*0cb0*/  @!P0 BRA `(.L_x_9) ;  /* 0x00000000000c8947 */ /* 0x000fea0003800000 */
[----:B------:R-:W0:Y:S02]  /*0cc0*/  LDC.64 R154, c[0x0][0x588] ;  /* 0x00016200ff9a7b82 */ /* 0x000e240000000a00 */
[----:B0-----:R1:W5:Y:S01]  /*0cd0*/  LDG.E R154, desc[UR36][R154.64] ;  /* 0x000000249a9a7981 */ /* 0x001362000c1e1900 */
[----:B------:R-:W-:Y:S05]  /*0ce0*/  BRA `(.L_x_8) ;  /* 0x0000000000087947 */ /* 0x000fea0003800000 */
.L_x_9:
[----:B------:R-:W-:Y:S02]  /*0cf0*/  ULDC UR4, c[0x0][0x580] ;  /* 0x0001600000047ab9 */ /* 0x000fe40000000800 */
[----:B------:R-:W-:-:S07]  /*0d00*/  IMAD.U32 R154, RZ, RZ, UR4 ;  /* 0x00000004ff9a7e24 */ /* 0x000fce000f8e00ff */
.L_x_8:
[----:B------:R-:W-:Y:S02]  /*0d10*/  ULDC.64 UR4, c[0x0][0x5a0] ;  /* 0x0001680000047ab9 */ /* 0x000fe40000000a00 */
[----:B------:R-:W-:-:S04]  /*0d20*/  ISETP.NE.U32.AND P0, PT, RZ, UR4, PT ;  /* 0x00000004ff007c0c */ /* 0x000fc8000bf05070 */
[----:B------:R-:W-:-:S13]  /*0d30*/  ISETP.NE.AND.EX P0, PT, RZ, UR5, PT, P0 ;  /* 0x00000005ff007c0c */ /* 0x000fda000bf05300 */
[----:B------:R-:W-:Y:S05]  /*0d40*/  @!P0 BRA `(.L_x_10) ;  /* 0x00000000001c8947 */ /* 0x000fea0003800000 */
[----:B0-----:R-:W0:Y:S02]  /*0d50*/  LDC.64 R4, c[0x0][0x5a0] ;  /* 0x00016800ff047b82 */ /* 0x001e240000000a00 */
[----:B0-----:R-:W2:Y:S02]  /*0d60*/  LDG.E.64 R4, desc[UR36][R4.64] ;  /* 0x0000002404047981 */ /* 0x001ea4000c1e1b00 */
[----:B--2---:R-:W-:-:S04]  /*0d70*/  ISETP.NE.U32.AND P0, PT, R4, RZ, PT ;  /* 0x000000ff0400720c */ /* 0x004fc80003f05070 */
[----:B------:R-:W-:-:S13]  /*0d80*/  ISETP.NE.AND.EX P0, PT, R5, RZ, PT, P0 ;  /* 0x000000ff0500720c */ /* 0x000fda0003f05300 */
[----:B------:R-:W-:Y:S05]  /*0d90*/  @!P0 BRA `(.L_x_10) ;  /* 0x0000000000088947 */ /* 0x000fea0003800000 */
[----:B-1----:R0:W5:Y:S01]  /*0da0*/  LD.E R155, desc[UR36][R4.64] ;  /* 0x00000024049b7980 */ /* 0x002162000c101900 */
[----:B------:R-:W-:Y:S05]  /*0db0*/  BRA `(.L_x_11) ;  /* 0x0000000000247947 */ /* 0x000fea0003800000 */
.L_x_10:
[----:B------:R-:W-:Y:S02]  /*0dc0*/  ULDC.64 UR4, c[0x0][0x590] ;  /* 0x0001640000047ab9 */ /* 0x000fe40000000a00 */
[----:B------:R-:W-:-:S04]  /*0dd0*/  ISETP.NE.U32.AND P0, PT, RZ, UR4, PT ;  /* 0x00000004ff007c0c */ /* 0x000fc8000bf05070 */
[----:B------:R-:W-:-:S13]  /*0de0*/  ISETP.NE.AND.EX P0, PT, RZ, UR5, PT, P0 ;  /* 0x00000005ff007c0c */ /* 0x000fda000bf05300 */
[----:B------:R-:W-:Y:S05]  /*0df0*/  @!P0 BRA `(.L_x_12) ;  /* 0x00000000000c8947 */ /* 0x000fea0003800000 */
[----:B0-----:R-:W1:Y:S02]  /*0e00*/  LDC.64 R4, c[0x0][0x590] ;  /* 0x00016400ff047b82 */ /* 0x001e640000000a00 */
[----:B-1----:R1:W5:Y:S01]  /*0e10*/  LDG.E R155, desc[UR36][R4.64] ;  /* 0x00000024049b7981 */ /* 0x002362000c1e1900 */
[----:B------:R-:W-:Y:S05]  /*0e20*/  BRA `(.L_x_11) ;  /* 0x0000000000087947 */ /* 0x000fea0003800000 */
.L_x_12:
[----:B------:R-:W-:Y:S02]  /*0e30*/  ULDC UR4, c[0x0][0x584] ;  /* 0x0001610000047ab9 */ /* 0x000fe40000000800 */
[----:B-1----:R-:W-:-:S07]  /*0e40*/  IMAD.U32 R155, RZ, RZ, UR4 ;  /* 0x00000004ff9b7e24 */ /* 0x002fce000f8e00ff */
.L_x_11:
[----:B------:R-:W-:-:S13]  /*0e50*/  LOP3.LUT P0, RZ, R0, 0xff, RZ, 0xc0, !PT ;  /* 0x000000ff00ff7812 */ /* 0x000fda000780c0ff */
[----:B------:R-:W-:Y:S05]  /*0e60*/  @!P0 EXIT ;  /* 0x000000000000894d */ /* 0x000fea0003800000 */
[----:B------:R-:W-:Y:S01]  /*0e70*/  ULDC UR4, c[0x0][0x28c] ;  /* 0x0000a30000047ab9 */ /* 0x000fe20000000800 */
[----:B------:R-:W-:Y:S01]  /*0e80*/  LOP3.LUT R158, R19, 0x1, RZ, 0xfc, !PT ;  /* 0x00000001139e7812 */ /* 0x000fe200078efcff */
[----:B------:R-:W-:Y:S01]  /*0e90*/  UIADD3 UR4, UR4, 0x7f, URZ ;  /* 0x0000007f04047890 */ /* 0x000fe2000fffe03f */
[----:B------:R-:W-:Y:S01]  /*0ea0*/  UMOV UR38, URZ ;  /* 0x0000003f00267c82 */ /* 0x000fe20008000000 */
[----:B------:R-:W-:Y:S02]  /*0eb0*/  UMOV UR39, URZ ;  /* 0x0000003f00277c82 */ /* 0x000fe40008000000 */
[----:B------:R-:W-:-:S04]  /*0ec0*/  USHF.R.S32.HI UR5, URZ, 0x1f, UR4 ;  /* 0x0000001f3f057899 */ /* 0x000fc80008011404 */
[----:B------:R-:W-:-:S04]  /*0ed0*/  ULEA.HI UR5, UR5, UR4, URZ, 0x7 ;  /* 0x0000000405057291 */ /* 0x000fc8000f8f383f */
[----:B------:R-:W-:-:S12]  /*0ee0*/  USHF.R.S32.HI UR40, URZ, 0x7, UR5 ;  /* 0x000000073f287899 */ /* 0x000fd80008011405 */
.L_x_286:
[----:B------:R-:W-:Y:S01]  /*0ef0*/  LOP3.LUT R0, R18, 0x80, RZ, 0xc0, !PT ;  /* 0x0000008012007812 */ /* 0x000fe200078ec0ff */
[----:B--2---:R-:W2:Y:S01]  /*0f00*/  S2UR UR7, SR_CgaCtaId ;  /* 0x00000000000779c3 */ /* 0x004ea20000008800 */
[----:B------:R-:W-:Y:S02]  /*0f10*/  UMOV UR6, 0x400 ;  /* 0x0000040000067882 */ /* 0x000fe40000000000 */
[----:B------:R-:W-:-:S06]  /*0f20*/  SHF.R.U32.HI R0, RZ, 0x7, R0 ;  /* 0x00000007ff007819 */ /* 0x000fcc0000011600 */
[----:B---3--:R-:W3:Y:S01]  /*0f30*/  SHFL.IDX PT, R0, R0, RZ, 0x1f ;  /* 0x00001fff00007589 */ /* 0x008ee200000e0000 */
[----:B--2---:R-:W-:Y:S01]  /*0f40*/  ULEA UR42, UR7, UR6, 0x18 ;  /* 0x00000006072a7291 */ /* 0x004fe2000f8ec03f */
[----:B---3--:R-:W-:-:S13]  /*0f50*/  R2UR UR4, R0 ;  /* 0x00000000000472ca */ /* 0x008fda00000e0000 */
[----:B------:R-:W-:-:S04]  /*0f60*/  ULEA.HI UR5, UR4, UR4, URZ, 0x1 ;  /* 0x0000000404057291 */ /* 0x000fc8000f8f083f */
[----:B------:R-:W-:-:S04]  /*0f70*/  ULOP3.LUT UR5, UR5, 0x7fffe, URZ, 0xc0, !UPT ;  /* 0x0007fffe05057892 */ /* 0x000fc8000f8ec03f */
[----:B------:R-:W-:-:S03]  /*0f80*/  UIADD3 UR5, UR4, -UR5, URZ ;  /* 0x8000000504057290 */ /* 0x000fc6000fffe03f */
[----:B------:R-:W-:Y:S01]  /*0f90*/  ULDC UR4, c[0x0][0x28c] ;  /* 0x0000a30000047ab9 */ /* 0x000fe20000000800 */
[----:B------:R-:W-:Y:S01]  /*0fa0*/  ULEA UR5, UR5, UR42, 0xd ;  /* 0x0000002a05057291 */ /* 0x000fe2000f8e683f */
[----:B------:R-:W-:-:S03]  /*0fb0*/  ISETP.LT.AND P0, PT, RZ, UR4, PT ;  /* 0x00000004ff007c0c */ /* 0x000fc6000bf01270 */
[----:B------:R-:W-:-:S04]  /*0fc0*/  UIADD3 UR5, UR5, 0x100, URZ ;  /* 0x0000010005057890 */ /* 0x000fc8000fffe03f */
[----:B------:R-:W-:-:S04]  /*0fd0*/  USHF.R.U32.HI UR5, URZ, 0x4, UR5 ;  /* 0x000000043f057899 */ /* 0x000fc80008011605 */
[----:B------:R-:W-:Y:S02]  /*0fe0*/  ULOP3.LUT UR41, UR5, 0x3fff, URZ, 0xc0, !UPT ;  /* 0x00003fff05297892 */ /* 0x000fe4000f8ec03f */
[----:B-1----:R-:W-:Y:S10]  /*0ff0*/  @P0 BRA `(.L_x_13) ;  /* 0x0000000000400947 */ /* 0x002ff40003800000 */
[----:B------:R-:W-:Y:S01]  /*1000*/  MOV R0, 0x0 ;  /* 0x0000000000007802 */ /* 0x000fe20000000f00 */
[----:B------:R-:W-:Y:S01]  /*1010*/  ULDC.64 UR4, c[0x4][0x68] ;  /* 0x01001a0000047ab9 */ /* 0x000fe20000000a00 */
[----:B------:R-:W-:Y:S01]  /*1020*/  ULDC.64 UR6, c[0x4][0x8] ;  /* 0x0100020000067ab9 */ /* 0x000fe20000000a00 */
[----:B01----:R-:W-:Y:S01]  /*1030*/  IMAD.U32 R4, RZ, RZ, UR4 ;  /* 0x00000004ff047e24 */ /* 0x003fe2000f8e00ff */
[----:B------:R0:W1:Y:S01]  /*1040*/  LDC.64 R14, c[0x4][R0] ;  /* 0x01000000000e7b82 */ /* 0x0000620000000a00 */
[----:B------:R-:W-:Y:S01]  /*1050*/  IMAD.U32 R5, RZ, RZ, UR5 ;  /* 0x00000005ff057e24 */ /* 0x000fe2000f8e00ff */
[----:B------:R-:W-:Y:S01]  /*1060*/  ULDC.64 UR4, c[0x4][0x70] ;  /* 0x01001c0000047ab9 */ /* 0x000fe20000000a00 */
[----:B------:R-:W-:Y:S02]  /*1070*/  IMAD.U32 R10, RZ, RZ, UR6 ;  /* 0x00000006ff0a7e24 */ /* 0x000fe4000f8e00ff */
[----:B------:R-:W-:Y:S02]  /*1080*/  IMAD.U32 R6, RZ, RZ, UR4 ;  /* 0x00000004ff067e24 */ /* 0x000fe4000f8e00ff */
[----:B------:R-:W-:-:S02]  /*1090*/  IMAD.U32 R7, RZ, RZ, UR5 ;  /* 0x00000005ff077e24 */ /* 0x000fc4000f8e00ff */
[----:B------:R-:W-:Y:S02]  /*10a0*/  IMAD.U32 R11, RZ, RZ, UR7 ;  /* 0x00000007ff0b7e24 */ /* 0x000fe4000f8e00ff */
[----:B------:R-:W-:Y:S02]  /*10b0*/  IMAD.MOV.U32 R8, RZ, RZ, 0x1e1 ;  /* 0x000001e1ff087424 */ /* 0x000fe400078e00ff */
[----:B------:R-:W-:Y:S02]  /*10c0*/  IMAD.MOV.U32 R12, RZ, RZ, 0x1 ;  /* 0x00000001ff0c7424 */ /* 0x000fe400078e00ff */
[----:B0-----:R-:W-:-:S07]  /*10d0*/  IMAD.MOV.U32 R13, RZ, RZ, RZ ;  /* 0x000000ffff0d7224 */ /* 0x001fce00078e00ff */
[----:B------:R-:W-:-:S07]  /*10e0*/  LEPC R20, `(.L_x_13) ;  /* 0x000000001014794e */ /* 0x000fce0000000000 */
[----:B-1---5:R-:W-:Y:S05]  /*10f0*/  CALL.ABS.NOINC R14 ;  /* 0x000000000e007343 */ /* 0x022fea0003c00000 */
.L_x_13:
[----:B------:R-:W-:-:S13]  /*1100*/  ISETP.NE.AND P0, PT, R158, 0x3, PT ;  /* 0x000000039e00780c */ /* 0x000fda0003f05270 */
[----:B------:R-:W-:Y:S05]  /*1110*/  @!P0 BRA `(.L_x_14) ;  /* 0x0000000000048947 */ /* 0x000fea0003800000 */
[----:B------:R-:W-:Y:S01]  /*1120*/  BPT.TRAP 0x1 ;  /* 0x000000040000795c */ /* 0x000fe20000300000 */
.L_x_14:
[----:B------:R-:W-:Y:S02]  /*1130*/  IMAD.U32 R3, RZ, RZ, UR39 ;  /* 0x00000027ff037e24 */ /* 0x000fe4000f8e00ff */
[----:B------:R-:W-:-:S03]  /*1140*/  IMAD.U32 R0, RZ, RZ, UR38 ;  /* 0x00000026ff007e24 */ /* 0x000fc6000f8e00ff */
[----:B------:R-:W-:Y:S02]  /*1150*/  LEA R3, R3, UR42, 0x3 ;  /* 0x0000002a03037c11 */ /* 0x000fe4000f8e18ff */
[----:B------:R-:W-:-:S04]  /*1160*/  SHF.L.U32 R0, R0, 0x1f, RZ ;  /* 0x0000001f00007819 */ /* 0x000fc800000006ff */
[----:B------:R2:W3:Y:S01]  /*1170*/  SYNCS.PHASECHK.TRANS64.TRYWAIT P1, [R3+URZ], R0 ;  /* 0x00000000030075a7 */ /* 0x0004e2000802017f */
[----:B------:R-:W-:Y:S05]  /*1180*/  @!P0 BRA `(.L_x_15) ;  /* 0x0000000000048947 */ /* 0x000fea0003800000 */
[----:B------:R-:W-:Y:S01]  /*1190*/  BPT.TRAP 0x1 ;  /* 0x000000040000795c */ /* 0x000fe20000300000 */
.L_x_15:
[----:B---3--:R-:W-:Y:S05]  /*11a0*/  @P1 BRA `(.L_x_16) ;  /* 0x0000000000081947 */ /* 0x008fea0003800000 */
[----:B------:R-:W3:Y:S02]  /*11b0*/  SYNCS.PHASECHK.TRANS64.TRYWAIT P1, [R3+URZ], R0 ;  /* 0x00000000030075a7 */ /* 0x000ee4000802017f */
[----:B---3--:R-:W-:Y:S05]  /*11c0*/  @!P1 BRA `(.L_x_17) ;  /* 0x000000a400d09947 */ /* 0x008fea0003800000 */
.L_x_16:
[----:B------:R-:W-:-:S04]  /*11d0*/  UISETP.LT.AND UP0, UPT, UR40, 0x1, UPT ;  /* 0x000000012800788c */ /* 0x000fc8000bf01270 */
[----:B------:R-:W-:-:S04]  /*11e0*/  USEL UR4, UR40, 0x1, UP0 ;  /* 0x0000000128047887 */ /* 0x000fc80008000000 */
[----:B------:R-:W-:-:S06]  /*11f0*/  UIADD3 UR4, UR40, -UR4, URZ ;  /* 0x8000000428047290 */ /* 0x000fcc000fffe03f */
[----:B--23--:R-:W-:Y:S01]  /*1200*/  IMAD.U32 R0, RZ, RZ, UR4 ;  /* 0x00000004ff007e24 */ /* 0x00cfe2000f8e00ff */
[----:B------:R-:W-:Y:S05]  /*1210*/  WARPSYNC.ALL ;  /* 0x0000000000007948 */ /* 0x000fea0003800000 */
[----:B------:R-:W-:Y:S01]  /*1220*/  ISETP.GE.AND P1, PT, R0, 0x1, PT ;  /* 0x000000010000780c */ /* 0x000fe20003f26270 */
[----:B------:R-:W-:Y:S01]  /*1230*/  UIADD3 UR4, UR42, 0x10100, URZ ;  /* 0x000101002a047890 */ /* 0x000fe2000fffe03f */
[----:B------:R-:W-:Y:S01]  /*1240*/  WARPGROUP.ARRIVE ;  /* 0x00000000000079c5 */ /* 0x000fe20000000000 */
[----:B------:R-:W-:Y:S01]  /*1250*/  UMOV UR9, 0x40000040 ;  /* 0x4000004000097882 */ /* 0x000fe20000000000 */
[----:B------:R-:W-:Y:S01]  /*1260*/  UMOV UR11, 0x40000040 ;  /* 0x40000040000b7882 */ /* 0x000fe20000000000 */
[----:B------:R-:W-:-:S04]  /*1270*/  USHF.R.U32.HI UR4, URZ, 0x4, UR4 ;  /* 0x000000043f047899 */ /* 0x000fc80008011604 */
[----:B------:R-:W-:Y:S02]  /*1280*/  ULOP3.LUT UR5, UR4, 0x3fff, URZ, 0xc0, !UPT ;  /* 0x00003fff04057892 */ /* 0x000fe4000f8ec03f */
[----:B------:R-:W-:Y:S02]  /*1290*/  ULOP3.LUT UR4, UR41, 0x10000, URZ, 0xfc, !UPT ;  /* 0x0001000029047892 */ /* 0x000fe4000f8efc3f */
[----:B------:R-:W-:Y:S02]  /*12a0*/  ULOP3.LUT UR5, UR5, 0x10000, URZ, 0xfc, !UPT ;  /* 0x0001000005057892 */ /* 0x000fe4000f8efc3f */
[----:B------:R-:W-:Y:S02]  /*12b0*/  ULEA UR6, UR39, UR4, 0xb ;  /* 0x0000000427067291 */ /* 0x000fe4000f8e583f */
[----:B------:R-:W-:-:S05]  /*12c0*/  ULEA UR7, UR39, UR5, 0xc ;  /* 0x0000000527077291 */ /* 0x000fca000f8e603f */
[----:B------:R-:W-:Y:S02]  /*12d0*/  UMOV UR8, UR6 ;  /* 0x0000000600087c82 */ /* 0x000fe40008000000 */
[----:B------:R-:W-:Y:S02]  /*12e0*/  UMOV UR10, UR7 ;  /* 0x00000007000a7c82 */ /* 0x000fe40008000000 */
[----:B------:R-:W-:Y:S01]  /*12f0*/  HGMMA.64x256x16.F32.BF16 R24, gdesc[UR8], RZ, !UPT, gsb0 ;  /* 0x03e00000081879f0 */ /* 0x000fe2000c0018ff */
[----:B------:R-:W-:Y:S02]  /*1300*/  UIADD3 UR8, UR6, 0x2, URZ ;  /* 0x0000000206087890 */ /* 0x000fe4000fffe03f */
[----:B------:R-:W-:Y:S01]  /*1310*/  UIADD3 UR10, UR7, 0x2, URZ ;  /* 0x00000002070a7890 */ /* 0x000fe2000fffe03f */
[----:B------:R-:W-:Y:S01]  /*1320*/  UMOV UR9, 0x40000040 ;  /* 0x4000004000097882 */ /* 0x000fe20000000000 */
[----:B------:R-:W-:Y:S01]  /*1330*/  UMOV UR11, 0x40000040 ;  /* 0x40000040000b7882 */ /* 0x000fe20000000000 */
[----:B------:R-:W-:-:S02]  /*1340*/  WARPGROUP.DEPBAR.LE gsb0, 0x0 ;  /* 0x00008000000079c5 */ /* 0x000fc40000010000 */
[----:B------:R-:W-:-:S15]  /*1350*/  WARPGROUP.ARRIVE ;  /* 0x00000000000079c5 */ /* 0x000fde0000000000 */
[----:B------:R-:W-:-:S05]  /*1360*/  NOP ;  /* 0x0000000000007918 */ /* 0x000fca0000000000 */
[----:B------:R-:W-:Y:S01]  /*1370*/  HGMMA.64x256x16.F32.BF16 R24, gdesc[UR8], R24, gsb0 ;  /* 0x03e00000081879f0 */ /* 0x000fe20008001818 */
[----:B------:R-:W-:Y:S02]  /*1380*/  UIADD3 UR8, UR6, 0x4, URZ ;  /* 0x0000000406087890 */ /* 0x000fe4000fffe03f */
[----:B------:R-:W-:Y:S01]  /*1390*/  UIADD3 UR10, UR7, 0x4, URZ ;  /* 0x00000004070a7890 */ /* 0x000fe2000fffe03f */
[----:B------:R-:W-:Y:S01]  /*13a0*/  UMOV UR9, 0x40000040 ;  /* 0x4000004000097882 */ /* 0x000fe20000000000 */
[----:B------:R-:W-:Y:S01]  /*13b0*/  UMOV UR11, 0x40000040 ;  /* 0x40000040000b7882 */ /* 0x000fe20000000000 */
[----:B------:R-:W-:Y:S02]  /*13c0*/  WARPGROUP.DEPBAR.LE gsb0, 0x0 ;  /* 0x00008000000079c5 */ /* 0x000fe40000010000 */
        /* <DEDUP_REMOVED lines=42> */
[----:B------:R-:W-:Y:S03]  /*1670*/  HGMMA.64x256x16.F32.BF16 R24, gdesc[UR8], R24, gsb0 ;  /* 0x03e00000081879f0 */ /* 0x000fe60008001818 */
[----:B------:R-:W-:Y:S02]  /*1680*/  WARPGROUP.DEPBAR.LE gsb0, 0x0 ;  /* 0x00008000000079c5 */ /* 0x000fe40000010000 */
[----:B------:R-:W-:Y:S05]  /*1690*/  @!P1 BRA `(.L_x_18) ;  /* 0x0000000400a49947 */ /* 0x000fea0003800000 */
[----:B------:R-:W-:-:S04]  /*16a0*/  UIADD3 UR6, UR39, 0x1, URZ ;  /* 0x0000000127067890 */ /* 0x000fc8000fffe03f */
[----:B------:R-:W-:-:S04]  /*16b0*/  UISETP.NE.AND UP0, UPT, UR6, 0x2, UPT ;  /* 0x000000020600788c */ /* 0x000fc8000bf05270 */
[----:B------:R-:W-:Y:S02]  /*16c0*/  USEL UR7, URZ, 0x1, UP0 ;  /* 0x000000013f077887 */ /* 0x000fe40008000000 */
[----:B------:R-:W-:Y:S02]  /*16d0*/  USEL UR6, UR6, URZ, UP0 ;  /* 0x0000003f06067287 */ /* 0x000fe40008000000 */
[----:B------:R-:W-:-:S06]  /*16e0*/  ULOP3.LUT UR7, UR38, UR7, URZ, 0x3c, !UPT ;  /* 0x0000000726077292 */ /* 0x000fcc000f8e3c3f */
[----:B01----:R-:W-:Y:S01]  /*16f0*/  IMAD.U32 R5, RZ, RZ, UR7 ;  /* 0x00000007ff057e24 */ /* 0x003fe2000f8e00ff */
[----:B------:R-:W-:-:S06]  /*1700*/  UMOV UR7, UR39 ;  /* 0x0000002700077c82 */ /* 0x000fcc0008000000 */
.L_x_25:
[----:B01----:R-:W-:Y:S05]  /*1710*/  @!P0 BRA `(.L_x_19) ;  /* 0x0000000000048947 */ /* 0x003fea0003800000 */
[----:B------:R-:W-:Y:S01]  /*1720*/  BPT.TRAP 0x1 ;  /* 0x000000040000795c */ /* 0x000fe20000300000 */
.L_x_19:
[----:B------:R-:W0:Y:S01]  /*1730*/  S2UR UR9, SR_CgaCtaId ;  /* 0x00000000000979c3 */ /* 0x000e220000008800 */
[----:B------:R-:W-:Y:S01]  /*1740*/  UMOV UR8, 0x400 ;  /* 0x0000040000087882 */ /* 0x000fe20000000000 */
[----:B------:R-:W-:Y:S01]  /*1750*/  SHF.L.U32 R3, R5, 0x1f, RZ ;  /* 0x0000001f05037819 */ /* 0x000fe200000006ff */
[----:B0-----:R-:W-:-:S04]  /*1760*/  ULEA UR8, UR9, UR8, 0x18 ;  /* 0x0000000809087291 */ /* 0x001fc8000f8ec03f */
[----:B------:R-:W-:-:S09]  /*1770*/  ULEA UR9, UR6, UR8, 0x3 ;  /* 0x0000000806097291 */ /* 0x000fd2000f8e183f */
[----:B------:R0:W1:Y:S01]  /*1780*/  SYNCS.PHASECHK.TRANS64.TRYWAIT P1, [UR9], R3 ;  /* 0x00000003ff0075a7 */ /* 0x0000620008020149 */
[----:B------:R-:W-:Y:S05]  /*1790*/  @!P0 BRA `(.L_x_20) ;  /* 0x0000000000048947 */ /* 0x000fea0003800000 */
[----:B------:R-:W-:Y:S01]  /*17a0*/  BPT.TRAP 0x1 ;  /* 0x000000040000795c */ /* 0x000fe20000300000 */
.L_x_20:
[----:B-1----:R-:W-:Y:S05]  /*17b0*/  @P1 BRA `(.L_x_21) ;  /* 0x0000000000081947 */ /* 0x002fea0003800000 */
[----:B------:R-:W1:Y:S02]  /*17c0*/  SYNCS.PHASECHK.TRANS64.TRYWAIT P1, [UR9], R3 ;  /* 0x00000003ff0075a7 */ /* 0x000e640008020149 */
[----:B-1----:R-:W-:Y:S05]  /*17d0*/  @!P1 BRA `(.L_x_22) ;  /* 0x000000a000609947 */ /* 0x002fea0003800000 */
.L_x_21:
[----:B------:R-:W-:Y:S01]  /*17e0*/  ULEA UR9, UR6, UR4, 0xb ;  /* 0x0000000406097291 */ /* 0x000fe2000f8e583f */
[----:B------:R-:W-:Y:S01]  /*17f0*/  WARPGROUP.ARRIVE ;  /* 0x00000000000079c5 */ /* 0x000fe20000000000 */
[----:B------:R-:W-:Y:S01]  /*1800*/  ULEA UR10, UR6, UR5, 0xc ;  /* 0x00000005060a7291 */ /* 0x000fe2000f8e603f */
[----:B------:R-:W-:Y:S01]  /*1810*/  UMOV UR13, 0x40000040 ;  /* 0x40000040000d7882 */ /* 0x000fe20000000000 */
[----:B------:R-:W-:-:S03]  /*1820*/  UMOV UR15, 0x40000040 ;  /* 0x40000040000f7882 */ /* 0x000fc60000000000 */
[----:B------:R-:W-:Y:S02]  /*1830*/  UMOV UR12, UR9 ;  /* 0x00000009000c7c82 */ /* 0x000fe40008000000 */
[----:B------:R-:W-:Y:S02]  /*1840*/  UMOV UR14, UR10 ;  /* 0x0000000a000e7c82 */ /* 0x000fe40008000000 */
[----:B------:R-:W-:Y:S01]  /*1850*/  HGMMA.64x256x16.F32.BF16 R24, gdesc[UR12], R24, gsb0 ;  /* 0x03e000000c1879f0 */ /* 0x000fe20008001818 */
        /* <DEDUP_REMOVED lines=58> */
[----:B------:R-:W-:Y:S01]  /*1c00*/  BPT.TRAP 0x1 ;  /* 0x000000040000795c */ /* 0x000fe20000300000 */
.L_x_23:
[----:B------:R-:W-:Y:S01]  /*1c10*/  ULEA UR8, UR7, UR8, 0x3 ;  /* 0x0000000807087291 */ /* 0x000fe2000f8e183f */
[----:B------:R-:W-:-:S03]  /*1c20*/  ISETP.GT.U32.AND P1, PT, R19, 0x1, PT ;  /* 0x000000011300780c */ /* 0x000fc60003f24070 */
[----:B------:R-:W-:-:S04]  /*1c30*/  UIADD3 UR8, UR8, 0x10, URZ ;  /* 0x0000001008087890 */ /* 0x000fc8000fffe03f */
[----:B------:R-:W-:-:S09]  /*1c40*/  UPRMT UR8, URZ, 0x654, UR8 ;  /* 0x000006543f087896 */ /* 0x000fd20008000008 */
[----:B------:R-:W-:Y:S01]  /*1c50*/  SYNCS.ARRIVE.TRANS64.RED.A1T0 RZ, [UR8], RZ ;  /* 0x000000ffffff79a7 */ /* 0x000fe20008100408 */
[----:B------:R-:W-:Y:S05]  /*1c60*/  @P1 BRA `(.L_x_24) ;  /* 0x0000000000041947 */ /* 0x000fea0003800000 */
[----:B------:R-:W-:Y:S01]  /*1c70*/  BPT.TRAP 0x1 ;  /* 0x000000040000795c */ /* 0x000fe20000300000 */
.L_x_24:
[----:B------:R-:W-:Y:S01]  /*1c80*/  UIADD3 UR6, UR6, 0x1, URZ ;  /* 0x0000000106067890 */ /* 0x000fe2000fffe03f */
[C---:B------:R-:W-:Y:S01]  /*1c90*/  ISETP.GT.AND P1, PT, R0.reuse, 0x1, PT ;  /* 0x000000010000780c */ /* 0x040fe20003f24270 */
[----:B------:R-:W-:Y:S01]  /*1ca0*/  UIADD3 UR7, UR7, 0x1, URZ ;  /* 0x0000000107077890 */ /* 0x000fe2000fffe03f */
[----:B------:R-:W-:Y:S01]  /*1cb0*/  VIADD R0, R0, 0xffffffff ;  /* 0xffffffff00007836 */ /* 0x000fe20000000000 */
[----:B------:R-:W-:Y:S02]  /*1cc0*/  UISETP.NE.AND UP0, UPT, UR6, 0x2, UPT ;  /* 0x000000020600788c */ /* 0x000fe4000bf05270 */
[----:B------:R-:W-:Y:S02]  /*1cd0*/  UISETP.NE.AND UP1, UPT, UR7, 0x2, UPT ;  /* 0x000000020700788c */ /* 0x000fe4000bf25270 */
[----:B------:R-:W-:Y:S02]  /*1ce0*/  USEL UR8, URZ, 0x1, UP0 ;  /* 0x000000013f087887 */ /* 0x000fe40008000000 */
[----:B------:R-:W-:-:S02]  /*1cf0*/  USEL UR6, UR6, URZ, UP0 ;  /* 0x0000003f06067287 */ /* 0x000fc40008000000 */
[----:B------:R-:W-:Y:S02]  /*1d00*/  USEL UR7, UR7, URZ, UP1 ;  /* 0x0000003f07077287 */ /* 0x000fe40008800000 */
[----:B------:R-:W-:Y:S01]  /*1d10*/  LOP3.LUT R5, R5, UR8, RZ, 0x3c, !PT ;  /* 0x0000000805057c12 */ /* 0x000fe2000f8e3cff */
[----:B------:R-:W-:Y:S09]  /*1d20*/  @P1 BRA `(.L_x_25) ;  /* 0xfffffff800781947 */ /* 0x000ff2000383ffff */
.L_x_18:
[----:B------:R-:W2:Y:S02]  /*1d30*/  LDC R0, c[0x0][0x28c] ;  /* 0x0000a300ff007b82 */ /* 0x000ea40000000800 */
[----:B--2---:R-:W-:-:S13]  /*1d40*/  ISETP.GE.AND P1, PT, R0, 0x1, PT ;  /* 0x000000010000780c */ /* 0x004fda0003f26270 */
[----:B------:R-:W-:Y:S05]  /*1d50*/  @!P1 BRA `(.L_x_26) ;  /* 0x0000000000409947 */ /* 0x000fea0003800000 */
[----:B------:R-:W-:Y:S05]  /*1d60*/  @!P0 BRA `(.L_x_27) ;  /* 0x0000000000048947 */ /* 0x000fea0003800000 */
[----:B------:R-:W-:Y:S01]  /*1d70*/  BPT.TRAP 0x1 ;  /* 0x000000040000795c */ /* 0x000fe20000300000 */
.L_x_27:
[----:B------:R-:W2:Y:S01]  /*1d80*/  S2UR UR6, SR_CgaCtaId ;  /* 0x00000000000679c3 */ /* 0x000ea20000008800 */
[----:B------:R-:W-:Y:S01]  /*1d90*/  UISETP.LT.AND UP0, UPT, UR40, 0x1, UPT ;  /* 0x000000012800788c */ /* 0x000fe2000bf01270 */
[----:B------:R-:W-:Y:S01]  /*1da0*/  ISETP.GT.U32.AND P0, PT, R19, 0x1, PT ;  /* 0x000000011300780c */ /* 0x000fe20003f04070 */
[----:B------:R-:W-:Y:S02]  /*1db0*/  UMOV UR5, 0x400 ;  /* 0x0000040000057882 */ /* 0x000fe40000000000 */
[----:B------:R-:W-:-:S04]  /*1dc0*/  USEL UR4, UR40, 0x1, UP0 ;  /* 0x0000000128047887 */ /* 0x000fc80008000000 */
[----:B------:R-:W-:-:S04]  /*1dd0*/  UIADD3 UR4, UR39, UR40, -UR4 ;  /* 0x0000002827047290 */ /* 0x000fc8000fffe804 */
[----:B------:R-:W-:-:S04]  /*1de0*/  USHF.L.U32 UR4, UR4, 0x3, URZ ;  /* 0x0000000304047899 */ /* 0x000fc8000800063f */
[----:B------:R-:W-:Y:S02]  /*1df0*/  ULOP3.LUT UR4, UR4, 0x8, URZ, 0xc0, !UPT ;  /* 0x0000000804047892 */ /* 0x000fe4000f8ec03f */
[----:B--2---:R-:W-:-:S04]  /*1e00*/  ULEA UR5, UR6, UR5, 0x18 ;  /* 0x0000000506057291 */ /* 0x004fc8000f8ec03f */
[----:B------:R-:W-:-:S04]  /*1e10*/  UIADD3 UR4, UR5, 0x10, UR4 ;  /* 0x0000001005047890 */ /* 0x000fc8000fffe004 */
[----:B------:R-:W-:-:S09]  /*1e20*/  UPRMT UR4, URZ, 0x654, UR4 ;  /* 0x000006543f047896 */ /* 0x000fd20008000004 */
[----:B------:R-:W-:Y:S01]  /*1e30*/  SYNCS.ARRIVE.TRANS64.RED.A1T0 RZ, [UR4], RZ ;  /* 0x000000ffffff79a7 */ /* 0x000fe20008100404 */
[----:B------:R-:W-:Y:S05]  /*1e40*/  @P0 BRA `(.L_x_26) ;  /* 0x0000000000040947 */ /* 0x000fea0003800000 */
[----:B------:R-:W-:Y:S01]  /*1e50*/  BPT.TRAP 0x1 ;  /* 0x000000040000795c */ /* 0x000fe20000300000 */
.L_x_26:
[----:B------:R-:W2:Y:S01]  /*1e60*/  LDC R7, c[0x0][0x288] ;  /* 0x0000a200ff077b82 */ /* 0x000ea20000000800 */
[----:B01----:R-:W-:Y:S01]  /*1e70*/  SHF.R.U32.HI R3, RZ, 0x2, R18 ;  /* 0x00000002ff037819 */ /* 0x003fe20000011612 */
[----:B------:R-:W-:Y:S01]  /*1e80*/  UIADD3 UR39, UR40, UR39, URZ ;  /* 0x0000002728277290 */ /* 0x000fe2000fffe03f */
[C---:B------:R-:W-:Y:S01]  /*1e90*/  LOP3.LUT R4, R18.reuse, 0x60, RZ, 0xc0, !PT ;  /* 0x0000006012047812 */ /* 0x040fe200078ec0ff */
[----:B------:R-:W-:Y:S01]  /*1ea0*/  ULDC UR8, c[0x0][0x284] ;  /* 0x0000a10000087ab9 */ /* 0x000fe20000000800 */
[----:B------:R-:W-:Y:S01]  /*1eb0*/  LOP3.LUT R3, R3, 0x7, RZ, 0xc0, !PT ;  /* 0x0000000703037812 */ /* 0x000fe200078ec0ff */
[----:B------:R-:W-:Y:S01]  /*1ec0*/  USHF.R.U32.HI UR4, URZ, 0x1, UR39 ;  /* 0x000000013f047899 */ /* 0x000fe20008011627 */
[----:B------:R-:W-:Y:S01]  /*1ed0*/  SHF.R.U32.HI R10, RZ, 0x1, R4 ;  /* 0x00000001ff0a7819 */ /* 0x000fe20000011604 */
[----:B------:R-:W-:Y:S01]  /*1ee0*/  IMAD.SHL.U32 R4, R18, 0x2, RZ ;  /* 0x0000000212047824 */ /* 0x000fe200078e00ff */
[----:B------:R-:W-:Y:S01]  /*1ef0*/  LOP3.LUT R0, R22, 0x1, RZ, 0xc0, !PT ;  /* 0x0000000116007812 */ /* 0x000fe200078ec0ff */
[----:B------:R-:W-:Y:S01]  /*1f00*/  ULOP3.LUT UR4, UR4, 0x1, URZ, 0xc0, !UPT ;  /* 0x0000000104047892 */ /* 0x000fe2000f8ec03f */
[----:B------:R-:W-:Y:S01]  /*1f10*/  IADD3 R5, RZ, -R10, -R3 ;  /* 0x8000000aff057210 */ /* 0x000fe20007ffe803 */
[----:B------:R-:W-:Y:S01]  /*1f20*/  UISETP.GT.U32.AND UP1, UPT, UR39, 0x1, UPT ;  /* 0x000000012700788c */ /* 0x000fe2000bf24070 */
[----:B------:R-:W-:Y:S01]  /*1f30*/  LOP3.LUT R9, R4, 0x6, RZ, 0xc0, !PT ;  /* 0x0000000604097812 */ /* 0x000fe200078ec0ff */
[C---:B------:R-:W-:Y:S01]  /*1f40*/  IMAD.SHL.U32 R6, R0.reuse, 0x40, RZ ;  /* 0x0000004000067824 */ /* 0x040fe200078e00ff */
[----:B------:R-:W-:Y:S01]  /*1f50*/  UISETP.NE.U32.AND UP0, UPT, UR4, 0x1, UPT ;  /* 0x000000010400788c */ /* 0x000fe2000bf05070 */
[----:B------:R-:W-:Y:S01]  /*1f60*/  IMAD R11, R0, -0x40, R5 ;  /* 0xffffffc0000b7824 */ /* 0x000fe200078e0205 */
[----:B------:R-:W-:Y:S01]  /*1f70*/  LOP3.LUT R0, R18, 0x3, RZ, 0xc0, !PT ;  /* 0x0000000312007812 */ /* 0x000fe200078ec0ff */
[----:B------:R-:W-:Y:S01]  /*1f80*/  ULDC.64 UR6, c[0x0][0x5d0] ;  /* 0x0001740000067ab9 */ /* 0x000fe20000000a00 */
[----:B------:R-:W-:Y:S01]  /*1f90*/  PRMT R8, R9, 0x6540, R152 ;  /* 0x0000654009087816 */ /* 0x000fe20000000098 */
[----:B------:R-:W-:Y:S01]  /*1fa0*/  IMAD.SHL.U32 R152, R152, 0x100, RZ ;  /* 0x0000010098987824 */ /* 0x000fe200078e00ff */
[----:B------:R-:W-:Y:S01]  /*1fb0*/  SHF.R.S32.HI R21, RZ, 0x1f, R23 ;  /* 0x0000001fff157819 */ /* 0x000fe20000011417 */
[----:B------:R-:W-:Y:S01]  /*1fc0*/  UISETP.LT.U32.AND UP1, UPT, UR40, 0x2, UP1 ;  /* 0x000000022800788c */ /* 0x000fe20008f21070 */
[----:B------:R-:W-:Y:S01]  /*1fd0*/  SHF.R.S32.HI R9, RZ, 0x1f, R8 ;  /* 0x0000001fff097819 */ /* 0x000fe20000011408 */
[----:B--2---:R-:W-:Y:S01]  /*1fe0*/  IMAD R13, R0, -0x2, R7 ;  /* 0xfffffffe000d7824 */ /* 0x004fe200078e0207 */
[----:B------:R-:W-:Y:S01]  /*1ff0*/  ISETP.GE.AND P0, PT, R152, R7, PT ;  /* 0x000000079800720c */ /* 0x000fe20003f06270 */
[----:B------:R-:W-:Y:S01]  /*2000*/  IMAD.SHL.U32 R0, R153, 0x80, RZ ;  /* 0x0000008099007824 */ /* 0x000fe200078e00ff */
[----:B------:R-:W-:Y:S01]  /*2010*/  UISETP.GT.U32.AND UP0, UPT, UR40, 0x1, !UP0 ;  /* 0x000000012800788c */ /* 0x000fe2000c704070 */
[----:B------:R-:W-:Y:S01]  /*2020*/  IMAD R4, R21, UR6, RZ ;  /* 0x0000000615047c24 */ /* 0x000fe2000f8e02ff */
[----:B------:R-:W-:Y:S01]  /*2030*/  LOP3.LUT R3, R6, 0x40, R3, 0xe2, !PT ;  /* 0x0000004006037812 */ /* 0x000fe200078ee203 */
[----:B------:R-:W-:Y:S01]  /*2040*/  USEL UR5, URZ, 0x1, !UP1 ;  /* 0x000000013f057887 */ /* 0x000fe2000c800000 */
[C---:B------:R-:W-:Y:S01]  /*2050*/  ISETP.GE.OR P0, PT, R0.reuse, UR8, P0 ;  /* 0x0000000800007c0c */ /* 0x040fe20008706670 */
[----:B------:R-:W-:Y:S01]  /*2060*/  USEL UR4, URZ, 0x1, !UP0 ;  /* 0x000000013f047887 */ /* 0x000fe2000c000000 */
[----:B------:R-:W-:Y:S01]  /*2070*/  IMAD.WIDE R6, R153, 0x80, RZ ;  /* 0x0000008099067825 */ /* 0x000fe200078e02ff */
[----:B------:R-:W-:Y:S01]  /*2080*/  ULOP3.LUT UR39, UR39, 0x1, URZ, 0xc0, !UPT ;  /* 0x0000000127277892 */ /* 0x000fe2000f8ec03f */
[----:B------:R-:W-:Y:S01]  /*2090*/  IADD3 R0, -R0, UR8, R11 ;  /* 0x0000000800007c10 */ /* 0x000fe2000fffe10b */
[----:B------:R-:W-:Y:S01]  /*20a0*/  ULOP3.LUT UR38, UR4, UR38, UR5, 0x96, !UPT ;  /* 0x0000002604267292 */ /* 0x000fe2000f8e9605 */
[C---:B------:R-:W-:Y:S01]  /*20b0*/  IMAD R15, R23.reuse, UR7, R4 ;  /* 0x00000007170f7c24 */ /* 0x040fe2000f8e0204 */
[----:B------:R-:W-:Y:S01]  /*20c0*/  LOP3.LUT R167, R6, R3, R10, 0xfe, !PT ;  /* 0x0000000306a77212 */ /* 0x000fe200078efe0a */
[----:B------:R-:W-:-:S04]  /*20d0*/  IMAD.WIDE.U32 R4, R23, UR6, R8 ;  /* 0x0000000617047c25 */ /* 0x000fc8000f8e0008 */
[----:B------:R-:W-:Y:S02]  /*20e0*/  IMAD.IADD R5, R5, 0x1, R15 ;  /* 0x0000000105057824 */ /* 0x000fe400078e020f */
[----:B------:R-:W-:Y:S02]  /*20f0*/  IMAD.IADD R3, R13, 0x1, -R152 ;  /* 0x000000010d037824 */ /* 0x000fe400078e0a98 */
[----:B------:R-:W-:Y:S01]  /*2100*/  IMAD.MOV.U32 R153, RZ, RZ, -0x1 ;  /* 0xffffffffff997424 */ /* 0x000fe200078e00ff */
[----:B------:R-:W-:Y:S06]  /*2110*/  @P0 BRA `(.L_x_28) ;  /* 0x0000007800dc0947 */ /* 0x000fec0003800000 */
[----:B------:R-:W0:Y:S01]  /*2120*/  LDC.64 R10, c[0x0][0x5c8] ;  /* 0x00017200ff0a7b82 */ /* 0x000e220000000a00 */
[----:B-----5:R-:W-:Y:S01]  /*2130*/  FSETP.NEU.AND P0, PT, R155, RZ, PT ;  /* 0x000000ff9b00720b */ /* 0x020fe20003f0d000 */
[----:B------:R-:W-:Y:S01]  /*2140*/  BSSY B0, `(.L_x_28) ;  /* 0x00007b4000007945 */ /* 0x000fe20003800000 */
[----:B------:R-:W-:-:S04]  /*2150*/  ISETP.GT.AND P2, PT, R3, RZ, PT ;  /* 0x000000ff0300720c */ /* 0x000fc80003f44270 */
[----:B------:R-:W-:Y:S01]  /*2160*/  ISETP.GT.AND P1, PT, R0, RZ, P2 ;  /* 0x000000ff0000720c */ /* 0x000fe20001724270 */
[-C--:B0-----:R-:W-:Y:S02]  /*2170*/  IMAD R12, R7, R10.reuse, RZ ;  /* 0x0000000a070c7224 */ /* 0x081fe400078e02ff */
[----:B------:R-:W-:-:S04]  /*2180*/  IMAD.WIDE.U32 R160, R167, R10, R4 ;  /* 0x0000000aa7a07225 */ /* 0x000fc800078e0004 */
[----:B------:R-:W-:-:S04]  /*2190*/  IMAD R5, R167, R11, R12 ;  /* 0x0000000ba7057224 */ /* 0x000fc800078e020c */
[----:B------:R-:W-:Y:S01]  /*21a0*/  IMAD.IADD R169, R161, 0x1, R5 ;  /* 0x00000001a1a97824 */ /* 0x000fe200078e0205 */
[----:B------:R-:W-:Y:S06]  /*21b0*/  @!P0 BRA `(.L_x_29) ;  /* 0x0000005400988947 */ /* 0x000fec0003800000 */
[----:B------:R-:W0:Y:S01]  /*21c0*/  LDC.64 R14, c[0x0][0x5b8] ;  /* 0x00016e00ff0e7b82 */ /* 0x000e220000000a00 */
[----:B------:R-:W-:-:S07]  /*21d0*/  ULDC.64 UR4, c[0x0][0x5c0] ;  /* 0x0001700000047ab9 */ /* 0x000fce0000000a00 */
[----:B------:R-:W1:Y:S08]  /*21e0*/  LDC.64 R164, c[0x0][0x5b0] ;  /* 0x00016c00ffa47b82 */ /* 0x000e700000000a00 */
[----:B------:R-:W2:Y:S01]  /*21f0*/  LDC.64 R12, c[0x0][0x5a8] ;  /* 0x00016a00ff0c7b82 */ /* 0x000ea20000000a00 */
[-C--:B0-----:R-:W-:Y:S02]  /*2200*/  IMAD R4, R21, R14.reuse, RZ ;  /* 0x0000000e15047224 */ /* 0x081fe400078e02ff */
[----:B------:R-:W-:-:S04]  /*2210*/  IMAD.WIDE.U32 R162, R23, R14, R8 ;  /* 0x0000000e17a27225 */ /* 0x000fc800078e0008 */
[----:B------:R-:W-:Y:S02]  /*2220*/  IMAD R159, R23, R15, R4 ;  /* 0x0000000f179f7224 */ /* 0x000fe400078e0204 */
[-C--:B-1----:R-:W-:Y:S02]  /*2230*/  IMAD R6, R7, R164.reuse, RZ ;  /* 0x000000a407067224 */ /* 0x082fe400078e02ff */
[----:B------:R-:W-:Y:S02]  /*2240*/  IMAD.IADD R21, R163, 0x1, R159 ;  /* 0x00000001a3157824 */ /* 0x000fe400078e029f */
[----:B------:R-:W-:Y:S02]  /*2250*/  IMAD.MOV.U32 R20, RZ, RZ, R162 ;  /* 0x000000ffff147224 */ /* 0x000fe400078e00a2 */
[C---:B------:R-:W-:Y:S02]  /*2260*/  IMAD R161, R167.reuse, R165, R6 ;  /* 0x000000a5a7a17224 */ /* 0x040fe400078e0206 */
[----:B------:R-:W-:-:S04]  /*2270*/  IMAD.WIDE.U32 R4, R167, R164, R20 ;  /* 0x000000a4a7047225 */ /* 0x000fc800078e0014 */
[----:B------:R-:W-:Y:S01]  /*2280*/  IMAD.IADD R5, R5, 0x1, R161 ;  /* 0x0000000105057824 */ /* 0x000fe200078e02a1 */
[----:B--2---:R-:W-:-:S04]  /*2290*/  LEA R6, P0, R4, R12, 0x1 ;  /* 0x0000000c04067211 */ /* 0x004fc800078008ff */
[----:B------:R-:W-:-:S05]  /*22a0*/  LEA.HI.X R7, R4, R13, R5, 0x1, P0 ;  /* 0x0000000d04077211 */ /* 0x000fca00000f0c05 */
[----:B------:R0:W2:Y:S01]  /*22b0*/  @P1 LDG.E.LTC128B.U16 R15, desc[UR36][R6.64] ;  /* 0x00000024060f1981 */ /* 0x0000a2000c1e1520 */
[----:B------:R-:W-:Y:S01]  /*22c0*/  IMAD.WIDE.U32 R156, R167, R164, R8 ;  /* 0x000000a4a79c7225 */ /* 0x000fe200078e0008 */
[----:B------:R-:W-:Y:S03]  /*22d0*/  BSSY B1, `(.L_x_30) ;  /* 0x0000013000017945 */ /* 0x000fe60003800000 */
[----:B------:R-:W-:Y:S02]  /*22e0*/  IMAD.IADD R157, R161, 0x1, R157 ;  /* 0x00000001a19d7824 */ /* 0x000fe400078e029d */
[----:B------:R-:W-:-:S04]  /*22f0*/  IMAD.WIDE.U32 R156, R23, R14, R156 ;  /* 0x0000000e179c7225 */ /* 0x000fc800078e009c */
[----:B0-----:R-:W-:Y:S01]  /*2300*/  IMAD.IADD R7, R159, 0x1, R157 ;  /* 0x000000019f077824 */ /* 0x001fe200078e029d */
[----:B------:R-:W-:Y:S02]  /*2310*/  LEA R6, P4, R156, R12, 0x1 ;  /* 0x0000000c9c067211 */ /* 0x000fe400078808ff */
[----:B------:R-:W-:Y:S02]  /*2320*/  SHF.L.U64.HI R157, R164, 0x3, R165 ;  /* 0x00000003a49d7819 */ /* 0x000fe400000102a5 */
[----:B------:R-:W-:Y:S01]  /*2330*/  LEA.HI.X R7, R156, R13, R7, 0x1, P4 ;  /* 0x0000000d9c077211 */ /* 0x000fe200020f0c07 */
[----:B------:R-:W-:Y:S02]  /*2340*/  IMAD.SHL.U32 R156, R164, 0x8, RZ ;  /* 0x00000008a49c7824 */ /* 0x000fe400078e00ff */
[----:B--2---:R-:W-:-:S04]  /*2350*/  IMAD.U32 R4, R15, 0x10000, RZ ;  /* 0x000100000f047824 */ /* 0x004fc800078e00ff */
[----:B------:R-:W-:Y:S01]  /*2360*/  FMUL R5, R4, R155 ;  /* 0x0000009b04057220 */ /* 0x000fe20000400000 */
[----:B------:R-:W-:-:S03]  /*2370*/  LEA R4, P0, R160, UR4, 0x1 ;  /* 0x00000004a0047c11 */ /* 0x000fc6000f8008ff */
[----:B------:R-:W-:Y:S01]  /*2380*/  FFMA R24, R24, R154, R5 ;  /* 0x0000009a18187223 */ /* 0x000fe20000000005 */
[----:B------:R-:W-:Y:S02]  /*2390*/  LEA.HI.X R5, R160, UR5, R169, 0x1, P0 ;  /* 0x00000005a0057c11 */ /* 0x000fe400080f0ca9 */
[----:B------:R-:W-:Y:S02]  /*23a0*/  ISETP.GT.AND P0, PT, R3, 0x1, PT ;  /* 0x000000010300780c */ /* 0x000fe40003f04270 */
[----:B------:R-:W-:Y:S02]  /*23b0*/  F2FP.BF16.F32.PACK_AB R24, RZ, R24 ;  /* 0x00000018ff18723e */ /* 0x000fe400000010ff */
[----:B------:R-:W-:-:S03]  /*23c0*/  ISETP.GT.AND P3, PT, R0, RZ, P0 ;  /* 0x000000ff0000720c */ /* 0x000fc60000764270 */
[----:B------:R0:W-:Y:S10]  /*23d0*/  @P1 STG.E.U16 desc[UR36][R4.64], R24 ;  /* 0x0000001804001986 */ /* 0x0001f4000c101524 */
[----:B------:R-:W-:Y:S05]  /*23e0*/  @!P3 BRA `(.L_x_31) ;  /* 0x000000000004b947 */ /* 0x000fea0003800000 */
[----:B------:R1:W5:Y:S02]  /*23f0*/  LDG.E.LTC128B.U16 R15, desc[UR36][R6.64+0x2] ;  /* 0x00000224060f7981 */ /* 0x000364000c1e1520 */
.L_x_31:
[----:B------:R-:W-:Y:S05]  /*2400*/  BSYNC B1 ;  /* 0x0000000000017941 */ /* 0x000fea0003800000 */
.L_x_30:
[----:B-----5:R-:W-:Y:S01]  /*2410*/  IMAD.U32 R20, R15, 0x10000, RZ ;  /* 0x000100000f147824 */ /* 0x020fe200078e00ff */
[----:B------:R-:W-:Y:S01]  /*2420*/  ISETP.GT.AND P2, PT, R0, 0x8, P2 ;  /* 0x000000080000780c */ /* 0x000fe20001744270 */
[----:B------:R-:W-:Y:S01]  /*2430*/  IMAD.WIDE.U32 R156, R167, R164, R156 ;  /* 0x000000a4a79c7225 */ /* 0x000fe200078e009c */
[----:B------:R-:W-:-:S03]  /*2440*/  PRMT R152, R15, 0x7610, R152 ;  /* 0x000076100f987816 */ /* 0x000fc60000000098 */
[----:B------:R-:W-:Y:S01]  /*2450*/  FMUL R20, R20, R155 ;  /* 0x0000009b14147220 */ /* 0x000fe20000400000 */
[----:B------:R-:W-:Y:S01]  /*2460*/  IMAD.IADD R161, R161, 0x1, R157 ;  /* 0x00000001a1a17824 */ /* 0x000fe200078e029d */
[----:B------:R-:W-:Y:S02]  /*2470*/  IADD3 R162, P1, R162, R156, RZ ;  /* 0x0000009ca2a27210 */ /* 0x000fe40007f3e0ff */
[----:B------:R-:W-:-:S03]  /*2480*/  FFMA R25, R25, R154, R20 ;  /* 0x0000009a19197223 */ /* 0x000fc60000000014 */
[----:B------:R-:W-:Y:S02]  /*2490*/  IMAD.X R21, R161, 0x1, R21, P1 ;  /* 0x00000001a1157824 */ /* 0x000fe400008e0615 */
[----:B------:R-:W-:Y:S02]  /*24a0*/  F2FP.BF16.F32.PACK_AB R25, RZ, R25 ;  /* 0x00000019ff19723e */ /* 0x000fe400000010ff */
[C---:B------:R-:W-:Y:S02]  /*24b0*/  LEA R20, P1, R162.reuse, R12, 0x1 ;  /* 0x0000000ca2147211 */ /* 0x040fe400078208ff */
[----:B------:R-:W-:Y:S02]  /*24c0*/  PRMT R157, R25, 0x7610, R157 ;  /* 0x00007610199d7816 */ /* 0x000fe4000000009d */
[----:B------:R-:W-:-:S03]  /*24d0*/  LEA.HI.X R21, R162, R13, R21, 0x1, P1 ;  /* 0x0000000da2157211 */ /* 0x000fc600008f0c15 */
[----:B------:R2:W-:Y:S04]  /*24e0*/  @P3 STG.E.U16 desc[UR36][R4.64+0x2], R157 ;  /* 0x0000029d04003986 */ /* 0x0005e8000c101524 */
[----:B------:R-:W0:Y:S01]  /*24f0*/  @P2 LDG.E.LTC128B.U16 R152, desc[UR36][R20.64] ;  /* 0x0000002414982981 */ /* 0x000e22000c1e1520 */
[----:B------:R-:W-:Y:S01]  /*2500*/  IADD3 R8, P1, R8, R156, RZ ;  /* 0x0000009c08087210 */ /* 0x000fe20007f3e0ff */
[----:B------:R-:W-:Y:S01]  /*2510*/  BSSY B1, `(.L_x_32) ;  /* 0x0000011000017945 */ /* 0x000fe20003800000 */
[----:B------:R-:W-:Y:S02]  /*2520*/  SHF.L.U64.HI R11, R10, 0x4, R11 ;  /* 0x000000040a0b7819 */ /* 0x000fe4000001020b */
[----:B------:R-:W-:Y:S01]  /*2530*/  ISETP.GT.AND P0, PT, R0, 0x8, P0 ;  /* 0x000000080000780c */ /* 0x000fe20000704270 */
[----:B------:R-:W-:Y:S01]  /*2540*/  IMAD.X R9, R9, 0x1, R161, P1 ;  /* 0x0000000109097824 */ /* 0x000fe200008e06a1 */
[----:B------:R-:W-:Y:S01]  /*2550*/  LEA R10, P1, R10, R4, 0x4 ;  /* 0x000000040a0a7211 */ /* 0x000fe200078220ff */
[----:B------:R-:W-:-:S04]  /*2560*/  IMAD.WIDE.U32 R14, R23, R14, R8 ;  /* 0x0000000e170e7225 */ /* 0x000fc800078e0008 */
[----:B------:R-:W-:Y:S01]  /*2570*/  IMAD.X R11, R11, 0x1, R5, P1 ;  /* 0x000000010b0b7824 */ /* 0x000fe200008e0605 */
[----:B------:R-:W-:Y:S01]  /*2580*/  LEA R8, P3, R14, R12, 0x1 ;  /* 0x0000000c0e087211 */ /* 0x000fe200078608ff */
[----:B------:R-:W-:-:S05]  /*2590*/  IMAD.IADD R9, R159, 0x1, R15 ;  /* 0x000000019f097824 */ /* 0x000fca00078e020f */
[----:B------:R-:W-:Y:S01]  /*25a0*/  LEA.HI.X R9, R14, R13, R9, 0x1, P3 ;  /* 0x0000000d0e097211 */ /* 0x000fe200018f0c09 */
[----:B0-----:R-:W-:-:S04]  /*25b0*/  IMAD.U32 R24, R152, 0x10000, RZ ;  /* 0x0001000098187824 */ /* 0x001fc800078e00ff */
[----:B------:R-:W-:-:S04]  /*25c0*/  FMUL R25, R24, R155 ;  /* 0x0000009b18197220 */ /* 0x000fc80000400000 */
[----:B------:R-:W-:-:S05]  /*25d0*/  FFMA R25, R26, R154, R25 ;  /* 0x0000009a1a197223 */ /* 0x000fca0000000019 */
[----:B------:R-:W-:-:S05]  /*25e0*/  F2FP.BF16.F32.PACK_AB R25, RZ, R25 ;  /* 0x00000019ff19723e */ /* 0x000fca00000010ff */
[----:B------:R2:W-:Y:S01]  /*25f0*/  @P2 STG.E.U16 desc[UR36][R10.64], R25 ;  /* 0x000000190a002986 */ /* 0x0005e2000c101524 */
[----:B------:R-:W-:Y:S05]  /*2600*/  @!P0 BRA `(.L_x_33) ;  /* 0x0000000000048947 */ /* 0x000fea0003800000 */
[----:B------:R0:W5:Y:S02]  /*2610*/  LDG.E.LTC128B.U16 R152, desc[UR36][R8.64+0x2] ;  /* 0x0000022408987981 */ /* 0x000164000c1e1520 */
.L_x_33:
[----:B------:R-:W-:Y:S05]  /*2620*/  BSYNC B1 ;  /* 0x0000000000017941 */ /* 0x000fea0003800000 */
.L_x_32:
[----:B-----5:R-:W-:Y:S01]  /*2630*/  IMAD.U32 R12, R152, 0x10000, RZ ;  /* 0x00010000980c7824 */ /* 0x020fe200078e00ff */
[----:B------:R-:W-:Y:S01]  /*2640*/  ISETP.GT.AND P1, PT, R3, 0x8, PT ;  /* 0x000000080300780c */ /* 0x000fe20003f24270 */
[----:B------:R-:W-:Y:S02]  /*2650*/  BSSY B1, `(.L_x_34) ;  /* 0x0000008000017945 */ /* 0x000fe40003800000 */
[----:B------:R-:W-:Y:S01]  /*2660*/  FMUL R12, R12, R155 ;  /* 0x0000009b0c0c7220 */ /* 0x000fe20000400000 */
[----:B------:R-:W-:-:S03]  /*2670*/  ISETP.GT.AND P2, PT, R0, RZ, P1 ;  /* 0x000000ff0000720c */ /* 0x000fc60000f44270 */
[----:B------:R-:W-:-:S05]  /*2680*/  FFMA R12, R27, R154, R12 ;  /* 0x0000009a1b0c7223 */ /* 0x000fca000000000c */
[----:B------:R-:W-:-:S05]  /*2690*/  F2FP.BF16.F32.PACK_AB R12, RZ, R12 ;  /* 0x0000000cff0c723e */ /* 0x000fca00000010ff */
[----:B------:R3:W-:Y:S01]  /*26a0*/  @P0 STG.E.U16 desc[UR36][R10.64+0x2], R12 ;  /* 0x0000020c0a000986 */ /* 0x0007e2000c101524 */
[----:B------:R-:W-:Y:S05]  /*26b0*/  @!P2 BRA `(.L_x_35) ;  /* 0x000000000004a947 */ /* 0x000fea0003800000 */
[----:B------:R4:W5:Y:S02]  /*26c0*/  LDG.E.LTC128B.U16 R152, desc[UR36][R6.64+0x10] ;  /* 0x0000102406987981 */ /* 0x000964000c1e1520 */
.L_x_35:
[----:B------:R-:W-:Y:S05]  /*26d0*/  BSYNC B1 ;  /* 0x0000000000017941 */ /* 0x000fea0003800000 */
.L_x_34:
[----:B---3-5:R-:W-:Y:S01]  /*26e0*/  IMAD.U32 R12, R152, 0x10000, RZ ;  /* 0x00010000980c7824 */ /* 0x028fe200078e00ff */
        /* <DEDUP_REMOVED lines=9> */
.L_x_37:
[----:B------:R-:W-:Y:S05]  /*2780*/  BSYNC B1 ;  /* 0x0000000000017941 */ /* 0x000fea0003800000 */
.L_x_36:
[----:B-----5:R-:W-:Y:S01]  /*2790*/  IMAD.U32 R12, R152, 0x10000, RZ ;  /* 0x00010000980c7824 */ /* 0x020fe200078e00ff */
[----:B------:R-:W-:Y:S01]  /*27a0*/  ISETP.GT.AND P1, PT, R0, 0x8, P1 ;  /* 0x000000080000780c */ /* 0x000fe20000f24270 */
[----:B------:R-:W-:Y:S02]  /*27b0*/  BSSY B1, `(.L_x_38) ;  /* 0x0000007000017945 */ /* 0x000fe40003800000 */
[----:B------:R-:W-:-:S04]  /*27c0*/  FMUL R12, R12, R155 ;  /* 0x0000009b0c0c7220 */ /* 0x000fc80000400000 */
[----:B------:R-:W-:-:S05]  /*27d0*/  FFMA R12, R29, R154, R12 ;  /* 0x0000009a1d0c7223 */ /* 0x000fca000000000c */
[----:B------:R-:W-:-:S05]  /*27e0*/  F2FP.BF16.F32.PACK_AB R12, RZ, R12 ;  /* 0x0000000cff0c723e */ /* 0x000fca00000010ff */
[----:B------:R0:W-:Y:S01]  /*27f0*/  @P3 STG.E.U16 desc[UR36][R4.64+0x12], R12 ;  /* 0x0000120c04003986 */ /* 0x0001e2000c101524 */
[----:B------:R-:W-:Y:S05]  /*2800*/  @!P1 BRA `(.L_x_39) ;  /* 0x0000000000049947 */ /* 0x000fea0003800000 */
[----:B------:R0:W5:Y:S02]  /*2810*/  LDG.E.LTC128B.U16 R152, desc[UR36][R8.64+0x10] ;  /* 0x0000102408987981 */ /* 0x000164000c1e1520 */
.L_x_39:
[----:B------:R-:W-:Y:S05]  /*2820*/  BSYNC B1 ;  /* 0x0000000000017941 */ /* 0x000fea0003800000 */
.L_x_38:
[----:B0----5:R-:W-:Y:S01]  /*2830*/  IMAD.U32 R12, R152, 0x10000, RZ ;  /* 0x00010000980c7824 */ /* 0x021fe200078e00ff */
[----:B------:R-:W-:Y:S01]  /*2840*/  ISETP.GT.AND P0, PT, R0, 0x8, P0 ;  /* 0x000000080000780c */ /* 0x000fe20000704270 */
[----:B------:R-:W-:Y:S02]  /*2850*/  BSSY B1, `(.L_x_40) ;  /* 0x0000007000017945 */ /* 0x000fe40003800000 */
[----:B---3--:R-:W-:-:S04]  /*2860*/  FMUL R13, R12, R155 ;  /* 0x0000009b0c0d7220 */ /* 0x008fc80000400000 */
[----:B------:R-:W-:-:S05]  /*2870*/  FFMA R13, R30, R154, R13 ;  /* 0x0000009a1e0d7223 */ /* 0x000fca000000000d */
[----:B------:R-:W-:-:S05]  /*2880*/  F2FP.BF16.F32.PACK_AB R13, RZ, R13 ;  /* 0x0000000dff0d723e */ /* 0x000fca00000010ff */
[----:B------:R0:W-:Y:S01]  /*2890*/  @P1 STG.E.U16 desc[UR36][R10.64+0x10], R13 ;  /* 0x0000100d0a001986 */ /* 0x0001e2000c101524 */
[----:B------:R-:W-:Y:S05]  /*28a0*/  @!P0 BRA `(.L_x_41) ;  /* 0x0000000000048947 */ /* 0x000fea0003800000 */
[----:B------:R3:W5:Y:S02]  /*28b0*/  LDG.E.LTC128B.U16 R152, desc[UR36][R8.64+0x12] ;  /* 0x0000122408987981 */ /* 0x000764000c1e1520 */
.L_x_41:
[----:B------:R-:W-:Y:S05]  /*28c0*/  BSYNC B1 ;  /* 0x0000000000017941 */ /* 0x000fea0003800000 */
.L_x_40:
        /* <DEDUP_REMOVED lines=10> */
.L_x_43:
[----:B------:R-:W-:Y:S05]  /*2970*/  BSYNC B1 ;  /* 0x0000000000017941 */ /* 0x000fea0003800000 */
.L_x_42:
[----:B0----5:R-:W-:Y:S01]  /*2980*/  IMAD.U32 R12, R152, 0x10000, RZ ;  /* 0x00010000980c7824 */ /* 0x021fe200078e00ff */
        /* <DEDUP_REMOVED lines=9> */
.L_x_45:
[----:B------:R-:W-:Y:S05]  /*2a20*/  BSYNC B1 ;  /* 0x0000000000017941 */ /* 0x000fea0003800000 */
.L_x_44:
        /* <DEDUP_REMOVED lines=9> */
.L_x_47:
[----:B------:R-:W-:Y:S05]  /*2ac0*/  BSYNC B1 ;  /* 0x0000000000017941 */ /* 0x000fea0003800000 */
.L_x_46:
[----:B0----5:R-:W-:Y:S01]  /*2ad0*/  IMAD.U32 R12, R152, 0x10000, RZ ;  /* 0x00010000980c7824 */ /* 0x021fe200078e00ff */
        /* <DEDUP_REMOVED lines=8> */
.L_x_49:
[----:B------:R-:W-:Y:S05]  /*2b60*/  BSYNC B1 ;  /* 0x0000000000017941 */ /* 0x000fea0003800000 */
.L_x_48:
        /* <DEDUP_REMOVED lines=10> */
.L_x_51:
[----:B------:R-:W-:Y:S05]  /*2c10*/  BSYNC B1 ;  /* 0x0000000000017941 */ /* 0x000fea0003800000 */
.L_x_50:
        /* <DEDUP_REMOVED lines=10> */
.L_x_53:
[----:B------:R-:W-:Y:S05]  /*2cc0*/  BSYNC B1 ;  /* 0x0000000000017941 */ /* 0x000fea0003800000 */
.L_x_52:
        /* <DEDUP_REMOVED lines=9> */
.L_x_55:
[----:B------:R-:W-:Y:S05]  /*2d60*/  BSYNC B1 ;  /* 0x0000000000017941 */ /* 0x000fea0003800000 */
.L_x_54:
        /* <DEDUP_REMOVED lines=9> */
.L_x_57:
[----:B------:R-:W-:Y:S05]  /*2e00*/  BSYNC B1 ;  /* 0x0000000000017941 */ /* 0x000fea0003800000 */
.L_x_56:
        /* <DEDUP_REMOVED lines=10> */
.L_x_59:
[----:B------:R-:W-:Y:S05]  /*2eb0*/  BSYNC B1 ;  /* 0x0000000000017941 */ /* 0x000fea0003800000 */
.L_x_58:
        /* <DEDUP_REMOVED lines=10> */
.L_x_61:
[----:B------:R-:W-:Y:S05]  /*2f60*/  BSYNC B1 ;  /* 0x0000000000017941 */ /* 0x000fea0003800000 */
.L_x_60:
        /* <DEDUP_REMOVED lines=9> */
.L_x_63:
[----:B------:R-:W-:Y:S05]  /*3000*/  BSYNC B1 ;  /* 0x0000000000017941 */ /* 0x000fea0003800000 */
.L_x_62:
        /* <DEDUP_REMOVED lines=9> */
.L_x_65:
[----:B------:R-:W-:Y:S05]  /*30a0*/  BSYNC B1 ;  /* 0x0000000000017941 */ /* 0x000fea0003800000 */
.L_x_64:
        /* <DEDUP_REMOVED lines=10> */
.L_x_67:
[----:B------:R-:W-:Y:S05]  /*3150*/  BSYNC B1 ;  /* 0x0000000000017941 */ /* 0x000fea0003800000 */
.L_x_66:
        /* <DEDUP_REMOVED lines=10> */
.L_x_69:
[----:B------:R-:W-:Y:S05]  /*3200*/  BSYNC B1 ;  /* 0x0000000000017941 */ /* 0x000fea0003800000 */
.L_x_68:
        /* <DEDUP_REMOVED lines=9> */
.L_x_71:
[----:B------:R-:W-:Y:S05]  /*32a0*/  BSYNC B1 ;  /* 0x0000000000017941 */ /* 0x000fea0003800000 */
.L_x_70:
        /* <DEDUP_REMOVED lines=9> */
.L_x_73:
[----:B------:R-:W-:Y:S05]  /*3340*/  BSYNC B1 ;  /* 0x0000000000017941 */ /* 0x000fea0003800000 */
.L_x_72:
        /* <DEDUP_REMOVED lines=10> */
.L_x_75:
[----:B------:R-:W-:Y:S05]  /*33f0*/  BSYNC B1 ;  /* 0x0000000000017941 */ /* 0x000fea0003800000 */
.L_x_74:
        /* <DEDUP_REMOVED lines=10> */
.L_x_77:
[----:B------:R-:W-:Y:S05]  /*34a0*/  BSYNC B1 ;  /* 0x0000000000017941 */ /* 0x000fea0003800000 */
.L_x_76:
        /* <DEDUP_REMOVED lines=9> */
.L_x_79:
[----:B------:R-:W-:Y:S05]  /*3540*/  BSYNC B1 ;  /* 0x0000000000017941 */ /* 0x000fea0003800000 */
.L_x_78:
        /* <DEDUP_REMOVED lines=9> */
.L_x_81:
[----:B------:R-:W-:Y:S05]  /*35e0*/  BSYNC B1 ;  /* 0x0000000000017941 */ /* 0x000fea0003800000 */
.L_x_80:
        /* <DEDUP_REMOVED lines=10> */
.L_x_83:
[----:B------:R-:W-:Y:S05]  /*3690*/  BSYNC B1 ;  /* 0x0000000000017941 */ /* 0x000fea0003800000 */
.L_x_82:
        /* <DEDUP_REMOVED lines=10> */
.L_x_85:
[----:B------:R-:W-:Y:S05]  /*3740*/  BSYNC B1 ;  /* 0x0000000000017941 */ /* 0x000fea0003800000 */
.L_x_84:
        /* <DEDUP_REMOVED lines=9> */
.L_x_87:
[----:B------:R-:W-:Y:S05]  /*37e0*/  BSYNC B1 ;  /* 0x0000000000017941 */ /* 0x000fea0003800000 */
.L_x_86:
        /* <DEDUP_REMOVED lines=9> */
.L_x_89:
[----:B------:R-:W-:Y:S05]  /*3880*/  BSYNC B1 ;  /* 0x0000000000017941 */ /* 0x000fea0003800000 */
.L_x_88:
        /* <DEDUP_REMOVED lines=10> */
.L_x_91:
[----:B------:R-:W-:Y:S05]  /*3930*/  BSYNC B1 ;  /* 0x0000000000017941 */ /* 0x000fea0003800000 */
.L_x_90:
        /* <DEDUP_REMOVED lines=10> */
.L_x_93:
[----:B------:R-:W-:Y:S05]  /*39e0*/  BSYNC B1 ;  /* 0x0000000000017941 */ /* 0x000fea0003800000 */
.L_x_92:
        /* <DEDUP_REMOVED lines=9> */
.L_x_95:
[----:B------:R-:W-:Y:S05]  /*3a80*/  BSYNC B1 ;  /* 0x0000000000017941 */ /* 0x000fea0003800000 */
.L_x_94:
        /* <DEDUP_REMOVED lines=9> */
.L_x_97:
[----:B------:R-:W-:Y:S05]  /*3b20*/  BSYNC B1 ;  /* 0x0000000000017941 */ /* 0x000fea0003800000 */
.L_x_96:
        /* <DEDUP_REMOVED lines=10> */
.L_x_99:
[----:B------:R-:W-:Y:S05]  /*3bd0*/  BSYNC B1 ;  /* 0x0000000000017941 */ /* 0x000fea0003800000 */
.L_x_98:
        /* <DEDUP_REMOVED lines=10> */
.L_x_101:
[----:B------:R-:W-:Y:S05]  /*3c80*/  BSYNC B1 ;  /* 0x0000000000017941 */ /* 0x000fea0003800000 */
.L_x_100:
        /* <DEDUP_REMOVED lines=9> */
.L_x_103:
[----:B------:R-:W-:Y:S05]  /*3d20*/  BSYNC B1 ;  /* 0x0000000000017941 */ /* 0x000fea0003800000 */
.L_x_102:
        /* <DEDUP_REMOVED lines=9> */
.L_x_105:
[----:B------:R-:W-:Y:S05]  /*3dc0*/  BSYNC B1 ;  /* 0x0000000000017941 */ /* 0x000fea0003800000 */
.L_x_104:
        /* <DEDUP_REMOVED lines=10> */
.L_x_107:
[----:B------:R-:W-:Y:S05]  /*3e70*/  BSYNC B1 ;  /* 0x0000000000017941 */ /* 0x000fea0003800000 */
.L_x_106:
        /* <DEDUP_REMOVED lines=10> */
.L_x_109:
[----:B------:R-:W-:Y:S05]  /*3f20*/  BSYNC B1 ;  /* 0x0000000000017941 */ /* 0x000fea0003800000 */
.L_x_108:
        /* <DEDUP_REMOVED lines=9> */
.L_x_111:
[----:B------:R-:W-:Y:S05]  /*3fc0*/  BSYNC B1 ;  /* 0x0000000000017941 */ /* 0x000fea0003800000 */
.L_x_110:
        /* <DEDUP_REMOVED lines=9> */
.L_x_113:
[----:B------:R-:W-:Y:S05]  /*4060*/  BSYNC B1 ;  /* 0x0000000000017941 */ /* 0x000fea0003800000 */
.L_x_112:
        /* <DEDUP_REMOVED lines=10> */
.L_x_115:
[----:B------:R-:W-:Y:S05]  /*4110*/  BSYNC B1 ;  /* 0x0000000000017941 */ /* 0x000fea0003800000 */
.L_x_114:
        /* <DEDUP_REMOVED lines=10> */
.L_x_117:
[----:B------:R-:W-:Y:S05]  /*41c0*/  BSYNC B1 ;  /* 0x0000000000017941 */ /* 0x000fea0003800000 */
.L_x_116:
        /* <DEDUP_REMOVED lines=9> */
.L_x_119:
[----:B------:R-:W-:Y:S05]  /*4260*/  BSYNC B1 ;  /* 0x0000000000017941 */ /* 0x000fea0003800000 */
.L_x_118:
        /* <DEDUP_REMOVED lines=9> */
.L_x_121:
[----:B------:R-:W-:Y:S05]  /*4300*/  BSYNC B1 ;  /* 0x0000000000017941 */ /* 0x000fea0003800000 */
.L_x_120:
        /* <DEDUP_REMOVED lines=10> */
.L_x_123:
[----:B------:R-:W-:Y:S05]  /*43b0*/  BSYNC B1 ;  /* 0x0000000000017941 */ /* 0x000fea0003800000 */
.L_x_122:
        /* <DEDUP_REMOVED lines=10> */
.L_x_125:
[----:B------:R-:W-:Y:S05]  /*4460*/  BSYNC B1 ;  /* 0x0000000000017941 */ /* 0x000fea0003800000 */
.L_x_124:
        /* <DEDUP_REMOVED lines=9> */
.L_x_127:
[----:B------:R-:W-:Y:S05]  /*4500*/  BSYNC B1 ;  /* 0x0000000000017941 */ /* 0x000fea0003800000 */
.L_x_126:
        /* <DEDUP_REMOVED lines=9> */
.L_x_129:
[----:B------:R-:W-:Y:S05]  /*45a0*/  BSYNC B1 ;  /* 0x0000000000017941 */ /* 0x000fea0003800000 */
.L_x_128:
        /* <DEDUP_REMOVED lines=10> */
.L_x_131:
[----:B------:R-:W-:Y:S05]  /*4650*/  BSYNC B1 ;  /* 0x0000000000017941 */ /* 0x000fea0003800000 */
.L_x_130:
        /* <DEDUP_REMOVED lines=10> */
.L_x_133:
[----:B------:R-:W-:Y:S05]  /*4700*/  BSYNC B1 ;  /* 0x0000000000017941 */ /* 0x000fea0003800000 */
.L_x_132:
        /* <DEDUP_REMOVED lines=9> */
.L_x_135:
[----:B------:R-:W-:Y:S05]  /*47a0*/  BSYNC B1 ;  /* 0x0000000000017941 */ /* 0x000fea0003800000 */
.L_x_134:
        /* <DEDUP_REMOVED lines=9> */
.L_x_137:
[----:B------:R-:W-:Y:S05]  /*4840*/  BSYNC B1 ;  /* 0x0000000000017941 */ /* 0x000fea0003800000 */
.L_x_136:
        /* <DEDUP_REMOVED lines=10> */
.L_x_139:
[----:B------:R-:W-:Y:S05]  /*48f0*/  BSYNC B1 ;  /* 0x0000000000017941 */ /* 0x000fea0003800000 */
.L_x_138:
        /* <DEDUP_REMOVED lines=10> */
.L_x_141:
[----:B------:R-:W-:Y:S05]  /*49a0*/  BSYNC B1 ;  /* 0x0000000000017941 */ /* 0x000fea0003800000 */
.L_x_140:
        /* <DEDUP_REMOVED lines=9> */
.L_x_143:
[----:B------:R-:W-:Y:S05]  /*4a40*/  BSYNC B1 ;  /* 0x0000000000017941 */ /* 0x000fea0003800000 */
.L_x_142:
        /* <DEDUP_REMOVED lines=9> */
.L_x_145:
[----:B------:R-:W-:Y:S05]  /*4ae0*/  BSYNC B1 ;  /* 0x0000000000017941 */ /* 0x000fea0003800000 */
.L_x_144:
        /* <DEDUP_REMOVED lines=10> */
.L_x_147:
[----:B------:R-:W-:Y:S05]  /*4b90*/  BSYNC B1 ;  /* 0x0000000000017941 */ /* 0x000fea0003800000 */
.L_x_146:
        /* <DEDUP_REMOVED lines=10> */
.L_x_149:
[----:B------:R-:W-:Y:S05]  /*4c40*/  BSYNC B1 ;  /* 0x0000000000017941 */ /* 0x000fea0003800000 */
.L_x_148:
        /* <DEDUP_REMOVED lines=9> */
.L_x_151:
[----:B------:R-:W-:Y:S05]  /*4ce0*/  BSYNC B1 ;  /* 0x0000000000017941 */ /* 0x000fea0003800000 */
.L_x_150:
        /* <DEDUP_REMOVED lines=9> */
.L_x_153:
[----:B------:R-:W-:Y:S05]  /*4d80*/  BSYNC B1 ;  /* 0x0000000000017941 */ /* 0x000fea0003800000 */
.L_x_152:
        /* <DEDUP_REMOVED lines=10> */
.L_x_155:
[----:B------:R-:W-:Y:S05]  /*4e30*/  BSYNC B1 ;  /* 0x0000000000017941 */ /* 0x000fea0003800000 */
.L_x_154:
        /* <DEDUP_REMOVED lines=10> */
.L_x_157:
[----:B------:R-:W-:Y:S05]  /*4ee0*/  BSYNC B1 ;  /* 0x0000000000017941 */ /* 0x000fea0003800000 */
.L_x_156:
        /* <DEDUP_REMOVED lines=9> */
.L_x_159:
[----:B------:R-:W-:Y:S05]  /*4f80*/  BSYNC B1 ;  /* 0x0000000000017941 */ /* 0x000fea0003800000 */
.L_x_158:
        /* <DEDUP_REMOVED lines=9> */
.L_x_161:
[----:B------:R-:W-:Y:S05]  /*5020*/  BSYNC B1 ;  /* 0x0000000000017941 */ /* 0x000fea0003800000 */
.L_x_160:
        /* <DEDUP_REMOVED lines=10> */
.L_x_163:
[----:B------:R-:W-:Y:S05]  /*50d0*/  BSYNC B1 ;  /* 0x0000000000017941 */ /* 0x000fea0003800000 */
.L_x_162:
        /* <DEDUP_REMOVED lines=10> */
.L_x_165:
[----:B------:R-:W-:Y:S05]  /*5180*/  BSYNC B1 ;  /* 0x0000000000017941 */ /* 0x000fea0003800000 */
.L_x_164:
        /* <DEDUP_REMOVED lines=9> */
.L_x_167:
[----:B------:R-:W-:Y:S05]  /*5220*/  BSYNC B1 ;  /* 0x0000000000017941 */ /* 0x000fea0003800000 */
.L_x_166:
        /* <DEDUP_REMOVED lines=9> */
.L_x_169:
[----:B------:R-:W-:Y:S05]  /*52c0*/  BSYNC B1 ;  /* 0x0000000000017941 */ /* 0x000fea0003800000 */
.L_x_168:
        /* <DEDUP_REMOVED lines=10> */
.L_x_171:
[----:B------:R-:W-:Y:S05]  /*5370*/  BSYNC B1 ;  /* 0x0000000000017941 */ /* 0x000fea0003800000 */
.L_x_170:
        /* <DEDUP_REMOVED lines=10> */
.L_x_173:
[----:B------:R-:W-:Y:S05]  /*5420*/  BSYNC B1 ;  /* 0x0000000000017941 */ /* 0x000fea0003800000 */
.L_x_172:
        /* <DEDUP_REMOVED lines=9> */
.L_x_175:
[----:B------:R-:W-:Y:S05]  /*54c0*/  BSYNC B1 ;  /* 0x0000000000017941 */ /* 0x000fea0003800000 */
.L_x_174:
        /* <DEDUP_REMOVED lines=9> */
.L_x_177:
[----:B------:R-:W-:Y:S05]  /*5560*/  BSYNC B1 ;  /* 0x0000000000017941 */ /* 0x000fea0003800000 */
.L_x_176:
        /* <DEDUP_REMOVED lines=10> */
.L_x_179:
[----:B------:R-:W-:Y:S05]  /*5610*/  BSYNC B1 ;  /* 0x0000000000017941 */ /* 0x000fea0003800000 */
.L_x_178:
        /* <DEDUP_REMOVED lines=10> */
.L_x_181:
[----:B------:R-:W-:Y:S05]  /*56c0*/  BSYNC B1 ;  /* 0x0000000000017941 */ /* 0x000fea0003800000 */
.L_x_180:
        /* <DEDUP_REMOVED lines=9> */
.L_x_183:
[----:B------:R-:W-:Y:S05]  /*5760*/  BSYNC B1 ;  /* 0x0000000000017941 */ /* 0x000fea0003800000 */
.L_x_182:
        /* <DEDUP_REMOVED lines=9> */
.L_x_185:
[----:B------:R-:W-:Y:S05]  /*5800*/  BSYNC B1 ;  /* 0x0000000000017941 */ /* 0x000fea0003800000 */
.L_x_184:
        /* <DEDUP_REMOVED lines=10> */
.L_x_187:
[----:B------:R-:W-:Y:S05]  /*58b0*/  BSYNC B1 ;  /* 0x0000000000017941 */ /* 0x000fea0003800000 */
.L_x_186:
        /* <DEDUP_REMOVED lines=10> */
.L_x_189:
[----:B------:R-:W-:Y:S05]  /*5960*/  BSYNC B1 ;  /* 0x0000000000017941 */ /* 0x000fea0003800000 */
.L_x_188:
        /* <DEDUP_REMOVED lines=9> */
.L_x_191:
[----:B------:R-:W-:Y:S05]  /*5a00*/  BSYNC B1 ;  /* 0x0000000000017941 */ /* 0x000fea0003800000 */
.L_x_190:
        /* <DEDUP_REMOVED lines=9> */
.L_x_193:
[----:B------:R-:W-:Y:S05]  /*5aa0*/  BSYNC B1 ;  /* 0x0000000000017941 */ /* 0x000fea0003800000 */
.L_x_192:
        /* <DEDUP_REMOVED lines=10> */
.L_x_195:
[----:B------:R-:W-:Y:S05]  /*5b50*/  BSYNC B1 ;  /* 0x0000000000017941 */ /* 0x000fea0003800000 */
.L_x_194:
        /* <DEDUP_REMOVED lines=10> */
.L_x_197:
[----:B------:R-:W-:Y:S05]  /*5c00*/  BSYNC B1 ;  /* 0x0000000000017941 */ /* 0x000fea0003800000 */
.L_x_196:
        /* <DEDUP_REMOVED lines=9> */
.L_x_199:
[----:B------:R-:W-:Y:S05]  /*5ca0*/  BSYNC B1 ;  /* 0x0000000000017941 */ /* 0x000fea0003800000 */
.L_x_198:
        /* <DEDUP_REMOVED lines=9> */
.L_x_201:
[----:B------:R-:W-:Y:S05]  /*5d40*/  BSYNC B1 ;  /* 0x0000000000017941 */ /* 0x000fea0003800000 */
.L_x_200:
        /* <DEDUP_REMOVED lines=10> */
.L_x_203:
[----:B------:R-:W-:Y:S05]  /*5df0*/  BSYNC B1 ;  /* 0x0000000000017941 */ /* 0x000fea0003800000 */
.L_x_202:
        /* <DEDUP_REMOVED lines=10> */
.L_x_205:
[----:B------:R-:W-:Y:S05]  /*5ea0*/  BSYNC B1 ;  /* 0x0000000000017941 */ /* 0x000fea0003800000 */
.L_x_204:
        /* <DEDUP_REMOVED lines=9> */
.L_x_207:
[----:B------:R-:W-:Y:S05]  /*5f40*/  BSYNC B1 ;  /* 0x0000000000017941 */ /* 0x000fea0003800000 */
.L_x_206:
        /* <DEDUP_REMOVED lines=9> */
.L_x_209:
[----:B------:R-:W-:Y:S05]  /*5fe0*/  BSYNC B1 ;  /* 0x0000000000017941 */ /* 0x000fea0003800000 */
.L_x_208:
        /* <DEDUP_REMOVED lines=10> */
.L_x_211:
[----:B------:R-:W-:Y:S05]  /*6090*/  BSYNC B1 ;  /* 0x0000000000017941 */ /* 0x000fea0003800000 */
.L_x_210:
        /* <DEDUP_REMOVED lines=10> */
.L_x_213:
[----:B------:R-:W-:Y:S05]  /*6140*/  BSYNC B1 ;  /* 0x0000000000017941 */ /* 0x000fea0003800000 */
.L_x_212:
        /* <DEDUP_REMOVED lines=9> */
.L_x_215:
[----:B------:R-:W-:Y:S05]  /*61e0*/  BSYNC B1 ;  /* 0x0000000000017941 */ /* 0x000fea0003800000 */
.L_x_214:
        /* <DEDUP_REMOVED lines=9> */
.L_x_217:
[----:B------:R-:W-:Y:S05]  /*6280*/  BSYNC B1 ;  /* 0x0000000000017941 */ /* 0x000fea0003800000 */
.L_x_216:
        /* <DEDUP_REMOVED lines=10> */
.L_x_219:
[----:B------:R-:W-:Y:S05]  /*6330*/  BSYNC B1 ;  /* 0x0000000000017941 */ /* 0x000fea0003800000 */
.L_x_218:
        /* <DEDUP_REMOVED lines=10> */
.L_x_221:
[----:B------:R-:W-:Y:S05]  /*63e0*/  BSYNC B1 ;  /* 0x0000000000017941 */ /* 0x000fea0003800000 */
.L_x_220:
        /* <DEDUP_REMOVED lines=9> */
.L_x_223:
[----:B------:R-:W-:Y:S05]  /*6480*/  BSYNC B1 ;  /* 0x0000000000017941 */ /* 0x000fea0003800000 */
.L_x_222:
        /* <DEDUP_REMOVED lines=9> */
.L_x_225:
[----:B------:R-:W-:Y:S05]  /*6520*/  BSYNC B1 ;  /* 0x0000000000017941 */ /* 0x000fea0003800000 */
.L_x_224:
        /* <DEDUP_REMOVED lines=10> */
.L_x_227:
[----:B------:R-:W-:Y:S05]  /*65d0*/  BSYNC B1 ;  /* 0x0000000000017941 */ /* 0x000fea0003800000 */
.L_x_226:
        /* <DEDUP_REMOVED lines=10> */
.L_x_229:
[----:B------:R-:W-:Y:S05]  /*6680*/  BSYNC B1 ;  /* 0x0000000000017941 */ /* 0x000fea0003800000 */
.L_x_228:
        /* <DEDUP_REMOVED lines=9> */
.L_x_231:
[----:B------:R-:W-:Y:S05]  /*6720*/  BSYNC B1 ;  /* 0x0000000000017941 */ /* 0x000fea0003800000 */
.L_x_230:
        /* <DEDUP_REMOVED lines=9> */
.L_x_233:
[----:B------:R-:W-:Y:S05]  /*67c0*/  BSYNC B1 ;  /* 0x0000000000017941 */ /* 0x000fea0003800000 */
.L_x_232:
        /* <DEDUP_REMOVED lines=10> */
.L_x_235:
[----:B------:R-:W-:Y:S05]  /*6870*/  BSYNC B1 ;  /* 0x0000000000017941 */ /* 0x000fea0003800000 */
.L_x_234:
        /* <DEDUP_REMOVED lines=10> */
.L_x_237:
[----:B------:R-:W-:Y:S05]  /*6920*/  BSYNC B1 ;  /* 0x0000000000017941 */ /* 0x000fea0003800000 */
.L_x_236:
        /* <DEDUP_REMOVED lines=9> */
.L_x_239:
[----:B------:R-:W-:Y:S05]  /*69c0*/  BSYNC B1 ;  /* 0x0000000000017941 */ /* 0x000fea0003800000 */
.L_x_238:
        /* <DEDUP_REMOVED lines=9> */
.L_x_241:
[----:B------:R-:W-:Y:S05]  /*6a60*/  BSYNC B1 ;  /* 0x0000000000017941 */ /* 0x000fea0003800000 */
.L_x_240:
        /* <DEDUP_REMOVED lines=10> */
.L_x_243:
[----:B------:R-:W-:Y:S05]  /*6b10*/  BSYNC B1 ;  /* 0x0000000000017941 */ /* 0x000fea0003800000 */
.L_x_242:
        /* <DEDUP_REMOVED lines=10> */
.L_x_245:
[----:B------:R-:W-:Y:S05]  /*6bc0*/  BSYNC B1 ;  /* 0x0000000000017941 */ /* 0x000fea0003800000 */
.L_x_244:
        /* <DEDUP_REMOVED lines=9> */
.L_x_247:
[----:B------:R-:W-:Y:S05]  /*6c60*/  BSYNC B1 ;  /* 0x0000000000017941 */ /* 0x000fea0003800000 */
.L_x_246:
        /* <DEDUP_REMOVED lines=9> */
.L_x_249:
[----:B------:R-:W-:Y:S05]  /*6d00*/  BSYNC B1 ;  /* 0x0000000000017941 */ /* 0x000fea0003800000 */
.L_x_248:
        /* <DEDUP_REMOVED lines=10> */
.L_x_251:
[----:B------:R-:W-:Y:S05]  /*6db0*/  BSYNC B1 ;  /* 0x0000000000017941 */ /* 0x000fea0003800000 */
.L_x_250:
        /* <DEDUP_REMOVED lines=10> */
.L_x_253:
[----:B------:R-:W-:Y:S05]  /*6e60*/  BSYNC B1 ;  /* 0x0000000000017941 */ /* 0x000fea0003800000 */
.L_x_252:
        /* <DEDUP_REMOVED lines=9> */
.L_x_255:
[----:B------:R-:W-:Y:S05]  /*6f00*/  BSYNC B1 ;  /* 0x0000000000017941 */ /* 0x000fea0003800000 */
.L_x_254:
        /* <DEDUP_REMOVED lines=9> */
.L_x_257:
[----:B------:R-:W-:Y:S05]  /*6fa0*/  BSYNC B1 ;  /* 0x0000000000017941 */ /* 0x000fea0003800000 */
.L_x_256:
        /* <DEDUP_REMOVED lines=10> */
.L_x_259:
[----:B------:R-:W-:Y:S05]  /*7050*/  BSYNC B1 ;  /* 0x0000000000017941 */ /* 0x000fea0003800000 */
.L_x_258:
        /* <DEDUP_REMOVED lines=10> */
.L_x_261:
[----:B------:R-:W-:Y:S05]  /*7100*/  BSYNC B1 ;  /* 0x0000000000017941 */ /* 0x000fea0003800000 */
.L_x_260:
        /* <DEDUP_REMOVED lines=9> */
.L_x_263:
[----:B------:R-:W-:Y:S05]  /*71a0*/  BSYNC B1 ;  /* 0x0000000000017941 */ /* 0x000fea0003800000 */
.L_x_262:
        /* <DEDUP_REMOVED lines=9> */
.L_x_265:
[----:B------:R-:W-:Y:S05]  /*7240*/  BSYNC B1 ;  /* 0x0000000000017941 */ /* 0x000fea0003800000 */
.L_x_264:
        /* <DEDUP_REMOVED lines=10> */
.L_x_267:
[----:B------:R-:W-:Y:S05]  /*72f0*/  BSYNC B1 ;  /* 0x0000000000017941 */ /* 0x000fea0003800000 */
.L_x_266:
        /* <DEDUP_REMOVED lines=10> */
.L_x_269:
[----:B------:R-:W-:Y:S05]  /*73a0*/  BSYNC B1 ;  /* 0x0000000000017941 */ /* 0x000fea0003800000 */
.L_x_268:
        /* <DEDUP_REMOVED lines=9> */
.L_x_271:
[----:B------:R-:W-:Y:S05]  /*7440*/  BSYNC B1 ;  /* 0x0000000000017941 */ /* 0x000fea0003800000 */
.L_x_270:
        /* <DEDUP_REMOVED lines=9> */
.L_x_273:
[----:B------:R-:W-:Y:S05]  /*74e0*/  BSYNC B1 ;  /* 0x0000000000017941 */ /* 0x000fea0003800000 */
.L_x_272:
        /* <DEDUP_REMOVED lines=10> */
.L_x_275:
[----:B------:R-:W-:Y:S05]  /*7590*/  BSYNC B1 ;  /* 0x0000000000017941 */ /* 0x000fea0003800000 */
.L_x_274:
        /* <DEDUP_REMOVED lines=10> */
.L_x_277:
[----:B------:R-:W-:Y:S05]  /*7640*/  BSYNC B1 ;  /* 0x0000000000017941 */ /* 0x000fea0003800000 */
.L_x_276:
[----:B01--45:R-:W-:Y:S01]  /*7650*/  IMAD.U32 R6, R152, 0x10000, RZ ;  /* 0x0001000098067824 */ /* 0x033fe200078e00ff */
        /* <DEDUP_REMOVED lines=8> */
.L_x_279:
[----:B------:R-:W-:Y:S05]  /*76e0*/  BSYNC B1 ;  /* 0x0000000000017941 */ /* 0x000fea0003800000 */
.L_x_278:
[----:B0-2--5:R-:W-:Y:S01]  /*76f0*/  IMAD.U32 R4, R152, 0x10000, RZ ;  /* 0x0001000098047824 */ /* 0x025fe200078e00ff */
[----:B------:R-:W-:Y:S01]  /*7700*/  ISETP.GT.AND P0, PT, R0, 0x8, P0 ;  /* 0x000000080000780c */ /* 0x000fe20000704270 */
[----:B------:R-:W-:Y:S01]  /*7710*/  @P1 IMAD.MOV.U32 R5, RZ, RZ, R11 ;  /* 0x000000ffff051224 */ /* 0x000fe200078e000b */
[----:B------:R-:W-:Y:S01]  /*7720*/  BSSY B1, `(.L_x_280) ;  /* 0x0000008000017945 */ /* 0x000fe20003800000 */
[----:B------:R-:W-:Y:S01]  /*7730*/  FMUL R3, R4, R155 ;  /* 0x0000009b04037220 */ /* 0x000fe20000400000 */
[----:B------:R-:W-:-:S03]  /*7740*/  @P1 IMAD.MOV.U32 R4, RZ, RZ, R10 ;  /* 0x000000ffff041224 */ /* 0x000fc600078e000a */
[----:B------:R-:W-:-:S05]  /*7750*/  FFMA R3, R150, R154, R3 ;  /* 0x0000009a96037223 */ /* 0x000fca0000000003 */
[----:B------:R-:W-:-:S05]  /*7760*/  F2FP.BF16.F32.PACK_AB R3, RZ, R3 ;  /* 0x00000003ff03723e */ /* 0x000fca00000010ff */
[----:B------:R0:W-:Y:S01]  /*7770*/  @P1 STG.E.U16 desc[UR36][R4.64+0x1f0], R3 ;  /* 0x0001f00304001986 */ /* 0x0001e2000c101524 */
[----:B------:R-:W-:Y:S05]  /*7780*/  @!P0 BRA `(.L_x_281) ;  /* 0x0000000000048947 */ /* 0x000fea0003800000 */
[----:B------:R2:W5:Y:S02]  /*7790*/  LDG.E.LTC128B.U16 R152, desc[UR36][R8.64+0x1f2] ;  /* 0x0001f22408987981 */ /* 0x000564000c1e1520 */
.L_x_281:
[----:B------:R-:W-:Y:S05]  /*77a0*/  BSYNC B1 ;  /* 0x0000000000017941 */ /* 0x000fea0003800000 */
.L_x_280:
[----:B------:R-:W-:Y:S05]  /*77b0*/  @!P0 BRA `(.L_x_282) ;  /* 0x0000002400308947 */ /* 0x000fea0003800000 */
[----:B-----5:R-:W-:-:S04]  /*77c0*/  IMAD.U32 R152, R152, 0x10000, RZ ;  /* 0x0001000098987824 */ /* 0x020fc800078e00ff */
[----:B------:R-:W-:-:S04]  /*77d0*/  FMUL R152, R152, R155 ;  /* 0x0000009b98987220 */ /* 0x000fc80000400000 */
[----:B------:R-:W-:-:S05]  /*77e0*/  FFMA R152, R151, R154, R152 ;  /* 0x0000009a97987223 */ /* 0x000fca0000000098 */
[----:B------:R-:W-:-:S05]  /*77f0*/  F2FP.BF16.F32.PACK_AB R152, RZ, R152 ;  /* 0x00000098ff98723e */ /* 0x000fca00000010ff */
[----:B------:R4:W-:Y:S01]  /*7800*/  STG.E.U16 desc[UR36][R10.64+0x1f2], R152 ;  /* 0x0001f2980a007986 */ /* 0x0009e2000c101524 */
[----:B------:R-:W-:Y:S05]  /*7810*/  BRA `(.L_x_282) ;  /* 0x0000002400187947 */ /* 0x000fea0003800000 */
.L_x_29:
[----:B------:R-:W-:Y:S01]  /*7820*/  ISETP.GT.AND P0, PT, R3, 0x1, PT ;  /* 0x000000010300780c */ /* 0x000fe20003f04270 */
[----:B------:R-:W-:Y:S01]  /*7830*/  ULDC.64 UR4, c[0x0][0x5c0] ;  /* 0x0001700000047ab9 */ /* 0x000fe20000000a00 */
[-C--:B------:R-:W-:Y:S01]  /*7840*/  FMUL R24, R24, R154.reuse ;  /* 0x0000009a18187220 */ /* 0x080fe20000400000 */
[-C--:B------:R-:W-:Y:S01]  /*7850*/  FMUL R25, R25, R154.reuse ;  /* 0x0000009a19197220 */ /* 0x080fe20000400000 */
[----:B------:R-:W-:Y:S01]  /*7860*/  ISETP.GT.AND P3, PT, R0, RZ, P0 ;  /* 0x000000ff0000720c */ /* 0x000fe20000764270 */
[-C--:B------:R-:W-:Y:S01]  /*7870*/  FMUL R26, R26, R154.reuse ;  /* 0x0000009a1a1a7220 */ /* 0x080fe20000400000 */
[----:B------:R-:W-:Y:S01]  /*7880*/  LEA R4, P4, R160, UR4, 0x1 ;  /* 0x00000004a0047c11 */ /* 0x000fe2000f8808ff */
[----:B------:R-:W-:Y:S01]  /*7890*/  FMUL R27, R27, R154 ;  /* 0x0000009a1b1b7220 */ /* 0x000fe20000400000 */
[----:B------:R-:W-:Y:S01]  /*78a0*/  F2FP.BF16.F32.PACK_AB R24, RZ, R24 ;  /* 0x00000018ff18723e */ /* 0x000fe200000010ff */
[-C--:B------:R-:W-:Y:S01]  /*78b0*/  FMUL R28, R28, R154.reuse ;  /* 0x0000009a1c1c7220 */ /* 0x080fe20000400000 */
[----:B------:R-:W-:Y:S01]  /*78c0*/  LEA.HI.X R5, R160, UR5, R169, 0x1, P4 ;  /* 0x00000005a0057c11 */ /* 0x000fe2000a0f0ca9 */
[-C--:B------:R-:W-:Y:S01]  /*78d0*/  FMUL R29, R29, R154.reuse ;  /* 0x0000009a1d1d7220 */ /* 0x080fe20000400000 */
[----:B------:R-:W-:Y:S01]  /*78e0*/  F2FP.BF16.F32.PACK_AB R25, RZ, R25 ;  /* 0x00000019ff19723e */ /* 0x000fe200000010ff */
[-C--:B------:R-:W-:Y:S01]  /*78f0*/  FMUL R30, R30, R154.reuse ;  /* 0x0000009a1e1e7220 */ /* 0x080fe20000400000 */
[----:B------:R-:W-:Y:S01]  /*7900*/  SHF.L.U64.HI R11, R10, 0x4, R11 ;  /* 0x000000040a0b7819 */ /* 0x000fe2000001020b */
[----:B------:R-:W-:Y:S01]  /*7910*/  @P1 STG.E.U16 desc[UR36][R4.64], R24 ;  /* 0x0000001804001986 */ /* 0x000fe2000c101524 */
[----:B------:R-:W-:Y:S01]  /*7920*/  ISETP.GT.AND P1, PT, R3, 0x8, PT ;  /* 0x000000080300780c */ /* 0x000fe20003f24270 */
[----:B------:R-:W-:Y:S01]  /*7930*/  FMUL R31, R31, R154 ;  /* 0x0000009a1f1f7220 */ /* 0x000fe20000400000 */
[----:B------:R-:W-:Y:S01]  /*7940*/  ISETP.GT.AND P4, PT, R0, 0x8, P0 ;  /* 0x000000080000780c */ /* 0x000fe20000784270 */
[----:B------:R-:W-:Y:S01]  /*7950*/  @P3 STG.E.U16 desc[UR36][R4.64+0x2], R25 ;  /* 0x0000021904003986 */ /* 0x000fe2000c101524 */
[----:B------:R-:W-:Y:S01]  /*7960*/  LEA R6, P3, R10, R4, 0x4 ;  /* 0x000000040a067211 */ /* 0x000fe200078620ff */
[-C--:B------:R-:W-:Y:S01]  /*7970*/  FMUL R32, R32, R154.reuse ;  /* 0x0000009a20207220 */ /* 0x080fe20000400000 */
[C---:B------:R-:W-:Y:S01]  /*7980*/  ISETP.GT.AND P2, PT, R0.reuse, 0x8, P2 ;  /* 0x000000080000780c */ /* 0x040fe20001744270 */
[-C--:B------:R-:W-:Y:S01]  /*7990*/  FMUL R33, R33, R154.reuse ;  /* 0x0000009a21217220 */ /* 0x080fe20000400000 */
[----:B------:R-:W-:Y:S01]  /*79a0*/  ISETP.GT.AND P0, PT, R3, 0x9, PT ;  /* 0x000000090300780c */ /* 0x000fe20003f04270 */
[----:B------:R-:W-:Y:S01]  /*79b0*/  IMAD.X R7, R11, 0x1, R5, P3 ;  /* 0x000000010b077824 */ /* 0x000fe200018e0605 */
[----:B------:R-:W-:Y:S01]  /*79c0*/  ISETP.GT.AND P5, PT, R0, RZ, P1 ;  /* 0x000000ff0000720c */ /* 0x000fe20000fa4270 */
[-C--:B------:R-:W-:Y:S01]  /*79d0*/  FMUL R34, R34, R154.reuse ;  /* 0x0000009a22227220 */ /* 0x080fe20000400000 */
[----:B------:R-:W-:Y:S01]  /*79e0*/  ISETP.GT.AND P3, PT, R0, RZ, P0 ;  /* 0x000000ff0000720c */ /* 0x000fe20000764270 */
[----:B------:R-:W-:Y:S01]  /*79f0*/  FMUL R35, R35, R154 ;  /* 0x0000009a23237220 */ /* 0x000fe20000400000 */
[----:B------:R-:W-:Y:S01]  /*7a00*/  F2FP.BF16.F32.PACK_AB R26, RZ, R26 ;  /* 0x0000001aff1a723e */ /* 0x000fe200000010ff */
[-C--:B------:R-:W-:Y:S01]  /*7a10*/  FMUL R36, R36, R154.reuse ;  /* 0x0000009a24247220 */ /* 0x080fe20000400000 */
[----:B------:R-:W-:Y:S01]  /*7a20*/  F2FP.BF16.F32.PACK_AB R27, RZ, R27 ;  /* 0x0000001bff1b723e */ /* 0x000fe200000010ff */
[----:B------:R-:W-:Y:S01]  /*7a30*/  FMUL R37, R37, R154 ;  /* 0x0000009a25257220 */ /* 0x000fe20000400000 */
[----:B------:R-:W-:Y:S01]  /*7a40*/  F2FP.BF16.F32.PACK_AB R28, RZ, R28 ;  /* 0x0000001cff1c723e */ /* 0x000fe200000010ff */
[----:B------:R-:W-:Y:S01]  /*7a50*/  @P2 STG.E.U16 desc[UR36][R6.64], R26 ;  /* 0x0000001a06002986 */ /* 0x000fe2000c101524 */
[----:B------:R-:W-:Y:S01]  /*7a60*/  F2FP.BF16.F32.PACK_AB R29, RZ, R29 ;  /* 0x0000001dff1d723e */ /* 0x000fe200000010ff */
[-C--:B------:R-:W-:Y:S01]  /*7a70*/  FMUL R38, R38, R154.reuse ;  /* 0x0000009a26267220 */ /* 0x080fe20000400000 */
[C---:B------:R-:W-:Y:S01]  /*7a80*/  ISETP.GT.AND P2, PT, R0.reuse, 0x8, P1 ;  /* 0x000000080000780c */ /* 0x040fe20000f44270 */
[----:B------:R-:W-:Y:S01]  /*7a90*/  @P4 STG.E.U16 desc[UR36][R6.64+0x2], R27 ;  /* 0x0000021b06004986 */ /* 0x000fe2000c101524 */
[----:B------:R-:W-:Y:S01]  /*7aa0*/  ISETP.GT.AND P1, PT, R3, 0x10, PT ;  /* 0x000000100300780c */ /* 0x000fe20003f24270 */
[----:B------:R-:W-:Y:S01]  /*7ab0*/  FMUL R39, R39, R154 ;  /* 0x0000009a27277220 */ /* 0x000fe20000400000 */
[----:B------:R-:W-:Y:S01]  /*7ac0*/  F2FP.BF16.F32.PACK_AB R30, RZ, R30 ;  /* 0x0000001eff1e723e */ /* 0x000fe200000010ff */
[----:B------:R-:W-:Y:S01]  /*7ad0*/  @P5 STG.E.U16 desc[UR36][R4.64+0x10], R28 ;  /* 0x0000101c04005986 */ /* 0x000fe2000c101524 */
[----:B------:R-:W-:Y:S01]  /*7ae0*/  ISETP.GT.AND P4, PT, R0, RZ, P1 ;  /* 0x000000ff0000720c */ /* 0x000fe20000f84270 */
[-C--:B------:R-:W-:Y:S01]  /*7af0*/  FMUL R40, R40, R154.reuse ;  /* 0x0000009a28287220 */ /* 0x080fe20000400000 */
[----:B------:R-:W-:Y:S01]  /*7b00*/  F2FP.BF16.F32.PACK_AB R31, RZ, R31 ;  /* 0x0000001fff1f723e */ /* 0x000fe200000010ff */
[----:B------:R-:W-:Y:S01]  /*7b10*/  @P3 STG.E.U16 desc[UR36][R4.64+0x12], R29 ;  /* 0x0000121d04003986 */ /* 0x000fe2000c101524 */
[----:B------:R-:W-:Y:S01]  /*7b20*/  ISETP.GT.AND P3, PT, R0, 0x8, P0 ;  /* 0x000000080000780c */ /* 0x000fe20000764270 */
[----:B------:R-:W-:Y:S01]  /*7b30*/  FMUL R41, R41, R154 ;  /* 0x0000009a29297220 */ /* 0x000fe20000400000 */
[----:B------:R-:W-:Y:S01]  /*7b40*/  ISETP.GT.AND P0, PT, R3, 0x11, PT ;  /* 0x000000110300780c */ /* 0x000fe20003f04270 */
[----:B------:R-:W-:Y:S01]  /*7b50*/  @P2 STG.E.U16 desc[UR36][R6.64+0x10], R30 ;  /* 0x0000101e06002986 */ /* 0x000fe2000c101524 */
[----:B------:R-:W-:Y:S01]  /*7b60*/  F2FP.BF16.F32.PACK_AB R32, RZ, R32 ;  /* 0x00000020ff20723e */ /* 0x000fe200000010ff */
[-C--:B------:R-:W-:Y:S01]  /*7b70*/  FMUL R42, R42, R154.reuse ;  /* 0x0000009a2a2a7220 */ /* 0x080fe20000400000 */
[C---:B------:R-:W-:Y:S01]  /*7b80*/  ISETP.GT.AND P5, PT, R0.reuse, RZ, P0 ;  /* 0x000000ff0000720c */ /* 0x040fe200007a4270 */
[-C--:B------:R-:W-:Y:S01]  /*7b90*/  FMUL R43, R43, R154.reuse ;  /* 0x0000009a2b2b7220 */ /* 0x080fe20000400000 */
[----:B------:R-:W-:Y:S01]  /*7ba0*/  ISETP.GT.AND P2, PT, R0, 0x8, P1 ;  /* 0x000000080000780c */ /* 0x000fe20000f44270 */
[-C--:B------:R-:W-:Y:S01]  /*7bb0*/  FMUL R44, R44, R154.reuse ;  /* 0x0000009a2c2c7220 */ /* 0x080fe20000400000 */
[----:B------:R-:W-:Y:S01]  /*7bc0*/  ISETP.GT.AND P1, PT, R3, 0x18, PT ;  /* 0x000000180300780c */ /* 0x000fe20003f24270 */
[-C--:B------:R-:W-:Y:S01]  /*7bd0*/  FMUL R45, R45, R154.reuse ;  /* 0x0000009a2d2d7220 */ /* 0x080fe20000400000 */
[----:B------:R-:W-:Y:S01]  /*7be0*/  F2FP.BF16.F32.PACK_AB R33, RZ, R33 ;  /* 0x00000021ff21723e */ /* 0x000fe200000010ff */
[----:B------:R-:W-:Y:S01]  /*7bf0*/  @P3 STG.E.U16 desc[UR36][R6.64+0x12], R31 ;  /* 0x0000121f06003986 */ /* 0x000fe2000c101524 */
[----:B------:R-:W-:Y:S01]  /*7c00*/  ISETP.GT.AND P3, PT, R0, 0x8, P0 ;  /* 0x000000080000780c */ /* 0x000fe20000764270 */
[-C--:B------:R-:W-:Y:S01]  /*7c10*/  FMUL R46, R46, R154.reuse ;  /* 0x0000009a2e2e7220 */ /* 0x080fe20000400000 */
[----:B------:R-:W-:Y:S01]  /*7c20*/  ISETP.GT.AND P0, PT, R3, 0x19, PT ;  /* 0x000000190300780c */ /* 0x000fe20003f04270 */
[----:B------:R-:W-:Y:S01]  /*7c30*/  @P4 STG.E.U16 desc[UR36][R4.64+0x20], R32 ;  /* 0x0000202004004986 */ /* 0x000fe2000c101524 */
[C---:B------:R-:W-:Y:S01]  /*7c40*/  ISETP.GT.AND P4, PT, R0.reuse, RZ, P1 ;  /* 0x000000ff0000720c */ /* 0x040fe20000f84270 */
[----:B------:R-:W-:Y:S01]  /*7c50*/  FMUL R47, R47, R154 ;  /* 0x0000009a2f2f7220 */ /* 0x000fe20000400000 */
[----:B------:R-:W-:Y:S01]  /*7c60*/  F2FP.BF16.F32.PACK_AB R34, RZ, R34 ;  /* 0x00000022ff22723e */ /* 0x000fe200000010ff */
[----:B------:R-:W-:Y:S01]  /*7c70*/  @P5 STG.E.U16 desc[UR36][R4.64+0x22], R33 ;  /* 0x0000222104005986 */ /* 0x000fe2000c101524 */
[----:B------:R-:W-:Y:S01]  /*7c80*/  ISETP.GT.AND P5, PT, R0, RZ, P0 ;  /* 0x000000ff0000720c */ /* 0x000fe200007a4270 */
[----:B------:R-:W-:Y:S01]  /*7c90*/  FMUL R48, R48, R154 ;  /* 0x0000009a30307220 */ /* 0x000fe20000400000 */
[----:B------:R-:W-:Y:S01]  /*7ca0*/  F2FP.BF16.F32.PACK_AB R35, RZ, R35 ;  /* 0x00000023ff23723e */ /* 0x000fe200000010ff */
[----:B------:R-:W-:Y:S01]  /*7cb0*/  @P2 STG.E.U16 desc[UR36][R6.64+0x20], R34 ;  /* 0x0000202206002986 */ /* 0x000fe2000c101524 */
[----:B------:R-:W-:Y:S01]  /*7cc0*/  F2FP.BF16.F32.PACK_AB R36, RZ, R36 ;  /* 0x00000024ff24723e */ /* 0x000fe200000010ff */
[-C--:B------:R-:W-:Y:S01]  /*7cd0*/  FMUL R49, R49, R154.reuse ;  /* 0x0000009a31317220 */ /* 0x080fe20000400000 */
[----:B------:R-:W-:Y:S01]  /*7ce0*/  ISETP.GT.AND P2, PT, R0, 0x8, P1 ;  /* 0x000000080000780c */ /* 0x000fe20000f44270 */
[----:B------:R-:W-:Y:S01]  /*7cf0*/  @P3 STG.E.U16 desc[UR36][R6.64+0x22], R35 ;  /* 0x0000222306003986 */ /* 0x000fe2000c101524 */
[----:B------:R-:W-:Y:S01]  /*7d00*/  ISETP.GT.AND P1, PT, R3, 0x20, PT ;  /* 0x000000200300780c */ /* 0x000fe20003f24270 */
[-C--:B------:R-:W-:Y:S01]  /*7d10*/  FMUL R50, R50, R154.reuse ;  /* 0x0000009a32327220 */ /* 0x080fe20000400000 */
[----:B------:R-:W-:Y:S01]  /*7d20*/  F2FP.BF16.F32.PACK_AB R37, RZ, R37 ;  /* 0x00000025ff25723e */ /* 0x000fe200000010ff */
[----:B------:R-:W-:Y:S01]  /*7d30*/  @P4 STG.E.U16 desc[UR36][R4.64+0x30], R36 ;  /* 0x0000302404004986 */ /* 0x000fe2000c101524 */
[C---:B------:R-:W-:Y:S01]  /*7d40*/  ISETP.GT.AND P3, PT, R0.reuse, 0x8, P0 ;  /* 0x000000080000780c */ /* 0x040fe20000764270 */
[-C--:B------:R-:W-:Y:S01]  /*7d50*/  FMUL R51, R51, R154.reuse ;  /* 0x0000009a33337220 */ /* 0x080fe20000400000 */
[----:B------:R-:W-:Y:S01]  /*7d60*/  ISETP.GT.AND P0, PT, R3, 0x21, PT ;  /* 0x000000210300780c */ /* 0x000fe20003f04270 */
[----:B------:R-:W-:Y:S01]  /*7d70*/  @P5 STG.E.U16 desc[UR36][R4.64+0x32], R37 ;  /* 0x0000322504005986 */ /* 0x000fe2000c101524 */
[----:B------:R-:W-:Y:S01]  /*7d80*/  ISETP.GT.AND P4, PT, R0, RZ, P1 ;  /* 0x000000ff0000720c */ /* 0x000fe20000f84270 */
[----:B------:R-:W-:Y:S01]  /*7d90*/  FMUL R52, R52, R154 ;  /* 0x0000009a34347220 */ /* 0x000fe20000400000 */
[----:B------:R-:W-:Y:S01]  /*7da0*/  F2FP.BF16.F32.PACK_AB R38, RZ, R38 ;  /* 0x00000026ff26723e */ /* 0x000fe200000010ff */
[-C--:B------:R-:W-:Y:S01]  /*7db0*/  FMUL R53, R53, R154.reuse ;  /* 0x0000009a35357220 */ /* 0x080fe20000400000 */
        /* <DEDUP_REMOVED lines=325> */
[----:B------:R-:W-:Y:S01]  /*9210*/  FMUL R151, R151, R154 ;  /* 0x0000009a97977220 */ /* 0x000fe20000400000 */
[----:B------:R-:W-:Y:S01]  /*9220*/  ISETP.GT.AND P2, PT, R0, 0x8, P1 ;  /* 0x000000080000780c */ /* 0x000fe20000f44270 */
[----:B------:R-:W-:Y:S01]  /*9230*/  @P3 STG.E.U16 desc[UR36][R6.64+0x132], R103 ;  /* 0x0001326706003986 */ /* 0x000fe2000c101524 */
[----:B------:R-:W-:-:S02]  /*9240*/  ISETP.GT.AND P1, PT, R3, 0xa8, PT ;  /* 0x000000a80300780c */ /* 0x000fc40003f24270 */
[----:B------:R-:W-:Y:S01]  /*9250*/  F2FP.BF16.F32.PACK_AB R105, RZ, R105 ;  /* 0x00000069ff69723e */ /* 0x000fe200000010ff */
[----:B------:R-:W-:Y:S01]  /*9260*/  @P4 STG.E.U16 desc[UR36][R4.64+0x140], R104 ;  /* 0x0001406804004986 */ /* 0x000fe2000c101524 */
[C---:B------:R-:W-:Y:S02]  /*9270*/  ISETP.GT.AND P3, PT, R0.reuse, 0x8, P0 ;  /* 0x000000080000780c */ /* 0x040fe40000764270 */
[----:B------:R-:W-:Y:S01]  /*9280*/  ISETP.GT.AND P0, PT, R3, 0xa9, PT ;  /* 0x000000a90300780c */ /* 0x000fe20003f04270 */
[----:B------:R-:W-:Y:S01]  /*9290*/  @P5 STG.E.U16 desc[UR36][R4.64+0x142], R105 ;  /* 0x0001426904005986 */ /* 0x000fe2000c101524 */
[C---:B------:R-:W-:Y:S02]  /*92a0*/  ISETP.GT.AND P4, PT, R0.reuse, RZ, P1 ;  /* 0x000000ff0000720c */ /* 0x040fe40000f84270 */
[----:B------:R-:W-:Y:S02]  /*92b0*/  F2FP.BF16.F32.PACK_AB R106, RZ, R106 ;  /* 0x0000006aff6a723e */ /* 0x000fe400000010ff */
[----:B------:R-:W-:-:S02]  /*92c0*/  ISETP.GT.AND P5, PT, R0, RZ, P0 ;  /* 0x000000ff0000720c */ /* 0x000fc400007a4270 */
[----:B------:R-:W-:Y:S01]  /*92d0*/  F2FP.BF16.F32.PACK_AB R107, RZ, R107 ;  /* 0x0000006bff6b723e */ /* 0x000fe200000010ff */
[----:B------:R-:W-:Y:S01]  /*92e0*/  @P2 STG.E.U16 desc[UR36][R6.64+0x140], R106 ;  /* 0x0001406a06002986 */ /* 0x000fe2000c101524 */
[----:B------:R-:W-:Y:S02]  /*92f0*/  F2FP.BF16.F32.PACK_AB R108, RZ, R108 ;  /* 0x0000006cff6c723e */ /* 0x000fe400000010ff */
[C---:B------:R-:W-:Y:S01]  /*9300*/  ISETP.GT.AND P2, PT, R0.reuse, 0x8, P1 ;  /* 0x000000080000780c */ /* 0x040fe20000f44270 */
[----:B------:R-:W-:Y:S01]  /*9310*/  @P3 STG.E.U16 desc[UR36][R6.64+0x142], R107 ;  /* 0x0001426b06003986 */ /* 0x000fe2000c101524 */
[----:B------:R-:W-:Y:S02]  /*9320*/  ISETP.GT.AND P1, PT, R3, 0xb0, PT ;  /* 0x000000b00300780c */ /* 0x000fe40003f24270 */
[----:B------:R-:W-:Y:S01]  /*9330*/  F2FP.BF16.F32.PACK_AB R109, RZ, R109 ;  /* 0x0000006dff6d723e */ /* 0x000fe200000010ff */
[----:B------:R-:W-:Y:S01]  /*9340*/  @P4 STG.E.U16 desc[UR36][R4.64+0x150], R108 ;  /* 0x0001506c04004986 */ /* 0x000fe2000c101524 */
[----:B------:R-:W-:-:S02]  /*9350*/  ISETP.GT.AND P3, PT, R0, 0x8, P0 ;  /* 0x000000080000780c */ /* 0x000fc40000764270 */
[----:B------:R-:W-:Y:S01]  /*9360*/  ISETP.GT.AND P0, PT, R3, 0xb1, PT ;  /* 0x000000b10300780c */ /* 0x000fe20003f04270 */
[----:B------:R-:W-:Y:S01]  /*9370*/  @P5 STG.E.U16 desc[UR36][R4.64+0x152], R109 ;  /* 0x0001526d04005986 */ /* 0x000fe2000c101524 */
[C---:B------:R-:W-:Y:S02]  /*9380*/  ISETP.GT.AND P4, PT, R0.reuse, RZ, P1 ;  /* 0x000000ff0000720c */ /* 0x040fe40000f84270 */
[----:B------:R-:W-:Y:S02]  /*9390*/  F2FP.BF16.F32.PACK_AB R110, RZ, R110 ;  /* 0x0000006eff6e723e */ /* 0x000fe400000010ff */
[----:B------:R-:W-:Y:S02]  /*93a0*/  ISETP.GT.AND P5, PT, R0, RZ, P0 ;  /* 0x000000ff0000720c */ /* 0x000fe400007a4270 */
[----:B------:R-:W-:Y:S01]  /*93b0*/  F2FP.BF16.F32.PACK_AB R111, RZ, R111 ;  /* 0x0000006fff6f723e */ /* 0x000fe200000010ff */
[----:B------:R-:W-:Y:S01]  /*93c0*/  @P2 STG.E.U16 desc[UR36][R6.64+0x150], R110 ;  /* 0x0001506e06002986 */ /* 0x000fe2000c101524 */
[----:B------:R-:W-:-:S02]  /*93d0*/  F2FP.BF16.F32.PACK_AB R112, RZ, R112 ;  /* 0x00000070ff70723e */ /* 0x000fc400000010ff */
[C---:B------:R-:W-:Y:S01]  /*93e0*/  ISETP.GT.AND P2, PT, R0.reuse, 0x8, P1 ;  /* 0x000000080000780c */ /* 0x040fe20000f44270 */
[----:B------:R-:W-:Y:S01]  /*93f0*/  @P3 STG.E.U16 desc[UR36][R6.64+0x152], R111 ;  /* 0x0001526f06003986 */ /* 0x000fe2000c101524 */
[C---:B------:R-:W-:Y:S02]  /*9400*/  ISETP.GT.AND P1, PT, R3.reuse, 0xb8, PT ;  /* 0x000000b80300780c */ /* 0x040fe40003f24270 */
[----:B------:R-:W-:Y:S01]  /*9410*/  F2FP.BF16.F32.PACK_AB R113, RZ, R113 ;  /* 0x00000071ff71723e */ /* 0x000fe200000010ff */
[----:B------:R-:W-:Y:S01]  /*9420*/  @P4 STG.E.U16 desc[UR36][R4.64+0x160], R112 ;  /* 0x0001607004004986 */ /* 0x000fe2000c101524 */
[C---:B------:R-:W-:Y:S02]  /*9430*/  ISETP.GT.AND P3, PT, R0.reuse, 0x8, P0 ;  /* 0x000000080000780c */ /* 0x040fe40000764270 */
[----:B------:R-:W-:Y:S01]  /*9440*/  ISETP.GT.AND P0, PT, R3, 0xb9, PT ;  /* 0x000000b90300780c */ /* 0x000fe20003f04270 */
[----:B------:R-:W-:Y:S01]  /*9450*/  @P5 STG.E.U16 desc[UR36][R4.64+0x162], R113 ;  /* 0x0001627104005986 */ /* 0x000fe2000c101524 */
[----:B------:R-:W-:-:S02]  /*9460*/  ISETP.GT.AND P4, PT, R0, RZ, P1 ;  /* 0x000000ff0000720c */ /* 0x000fc40000f84270 */
[----:B------:R-:W-:Y:S02]  /*9470*/  F2FP.BF16.F32.PACK_AB R114, RZ, R114 ;  /* 0x00000072ff72723e */ /* 0x000fe400000010ff */
[C---:B------:R-:W-:Y:S02]  /*9480*/  ISETP.GT.AND P5, PT, R0.reuse, RZ, P0 ;  /* 0x000000ff0000720c */ /* 0x040fe400007a4270 */
[----:B------:R-:W-:Y:S01]  /*9490*/  F2FP.BF16.F32.PACK_AB R115, RZ, R115 ;  /* 0x00000073ff73723e */ /* 0x000fe200000010ff */
[----:B------:R-:W-:Y:S01]  /*94a0*/  @P2 STG.E.U16 desc[UR36][R6.64+0x160], R114 ;  /* 0x0001607206002986 */ /* 0x000fe2000c101524 */
[----:B------:R-:W-:Y:S02]  /*94b0*/  F2FP.BF16.F32.PACK_AB R116, RZ, R116 ;  /* 0x00000074ff74723e */ /* 0x000fe400000010ff */
        /* <DEDUP_REMOVED lines=65> */
[----:B------:R-:W-:Y:S02]  /*98d0*/  ISETP.GT.AND P5, PT, R0, RZ, P0 ;  /* 0x000000ff0000720c */ /* 0x000fe400007a4270 */
[----:B------:R-:W-:Y:S02]  /*98e0*/  F2FP.BF16.F32.PACK_AB R134, RZ, R134 ;  /* 0x00000086ff86723e */ /* 0x000fe400000010ff */
[----:B------:R-:W-:Y:S02]  /*98f0*/  F2FP.BF16.F32.PACK_AB R135, RZ, R135 ;  /* 0x00000087ff87723e */ /* 0x000fe400000010ff */
[----:B------:R-:W-:Y:S01]  /*9900*/  F2FP.BF16.F32.PACK_AB R136, RZ, R136 ;  /* 0x00000088ff88723e */ /* 0x000fe200000010ff */
[----:B------:R-:W-:Y:S01]  /*9910*/  @P2 STG.E.U16 desc[UR36][R6.64+0x1b0], R134 ;  /* 0x0001b08606002986 */ /* 0x000fe2000c101524 */
[----:B------:R-:W-:-:S02]  /*9920*/  F2FP.BF16.F32.PACK_AB R137, RZ, R137 ;  /* 0x00000089ff89723e */ /* 0x000fc400000010ff */
[C---:B------:R-:W-:Y:S01]  /*9930*/  ISETP.GT.AND P1, PT, R0.reuse, 0x8, P1 ;  /* 0x000000080000780c */ /* 0x040fe20000f24270 */
[----:B------:R-:W-:Y:S01]  /*9940*/  @P3 STG.E.U16 desc[UR36][R6.64+0x1b2], R135 ;  /* 0x0001b28706003986 */ /* 0x000fe2000c101524 */
[C---:B------:R-:W-:Y:S02]  /*9950*/  ISETP.GT.AND P2, PT, R0.reuse, 0x8, P0 ;  /* 0x000000080000780c */ /* 0x040fe40000744270 */
[C---:B------:R-:W-:Y:S01]  /*9960*/  ISETP.GT.AND P0, PT, R3.reuse, 0xe9, PT ;  /* 0x000000e90300780c */ /* 0x040fe20003f04270 */
[----:B------:R-:W-:Y:S01]  /*9970*/  @P4 STG.E.U16 desc[UR36][R4.64+0x1c0], R136 ;  /* 0x0001c08804004986 */ /* 0x000fe2000c101524 */
[----:B------:R-:W-:Y:S02]  /*9980*/  ISETP.GT.AND P4, PT, R3, 0xe8, PT ;  /* 0x000000e80300780c */ /* 0x000fe40003f84270 */
[----:B------:R-:W-:Y:S01]  /*9990*/  F2FP.BF16.F32.PACK_AB R138, RZ, R138 ;  /* 0x0000008aff8a723e */ /* 0x000fe200000010ff */
[----:B------:R-:W-:Y:S01]  /*99a0*/  @P5 STG.E.U16 desc[UR36][R4.64+0x1c2], R137 ;  /* 0x0001c28904005986 */ /* 0x000fe2000c101524 */
[----:B------:R-:W-:-:S02]  /*99b0*/  ISETP.GT.AND P5, PT, R0, RZ, P4 ;  /* 0x000000ff0000720c */ /* 0x000fc400027a4270 */
[----:B------:R-:W-:Y:S01]  /*99c0*/  F2FP.BF16.F32.PACK_AB R139, RZ, R139 ;  /* 0x0000008bff8b723e */ /* 0x000fe200000010ff */
[----:B------:R-:W-:Y:S01]  /*99d0*/  @P1 STG.E.U16 desc[UR36][R6.64+0x1c0], R138 ;  /* 0x0001c08a06001986 */ /* 0x000fe2000c101524 */
[----:B------:R-:W-:Y:S02]  /*99e0*/  F2FP.BF16.F32.PACK_AB R140, RZ, R140 ;  /* 0x0000008cff8c723e */ /* 0x000fe400000010ff */
[C---:B------:R-:W-:Y:S01]  /*99f0*/  ISETP.GT.AND P3, PT, R0.reuse, RZ, P0 ;  /* 0x000000ff0000720c */ /* 0x040fe20000764270 */
[----:B------:R-:W-:Y:S01]  /*9a00*/  @P2 STG.E.U16 desc[UR36][R6.64+0x1c2], R139 ;  /* 0x0001c28b06002986 */ /* 0x000fe2000c101524 */
[C---:B------:R-:W-:Y:S02]  /*9a10*/  ISETP.GT.AND P4, PT, R0.reuse, 0x8, P4 ;  /* 0x000000080000780c */ /* 0x040fe40002784270 */
[----:B------:R-:W-:Y:S02]  /*9a20*/  F2FP.BF16.F32.PACK_AB R141, RZ, R141 ;  /* 0x0000008dff8d723e */ /* 0x000fe400000010ff */
[----:B------:R-:W-:Y:S01]  /*9a30*/  F2FP.BF16.F32.PACK_AB R142, RZ, R142 ;  /* 0x0000008eff8e723e */ /* 0x000fe200000010ff */
[----:B------:R-:W-:Y:S01]  /*9a40*/  @P5 STG.E.U16 desc[UR36][R4.64+0x1d0], R140 ;  /* 0x0001d08c04005986 */ /* 0x000fe2000c101524 */
[----:B------:R-:W-:-:S02]  /*9a50*/  ISETP.GT.AND P5, PT, R0, 0x8, P0 ;  /* 0x000000080000780c */ /* 0x000fc400007a4270 */
[----:B------:R-:W-:Y:S02]  /*9a60*/  F2FP.BF16.F32.PACK_AB R143, RZ, R143 ;  /* 0x0000008fff8f723e */ /* 0x000fe400000010ff */
[C---:B------:R-:W-:Y:S01]  /*9a70*/  ISETP.GT.AND P0, PT, R3.reuse, 0xf1, PT ;  /* 0x000000f10300780c */ /* 0x040fe20003f04270 */
[----:B------:R-:W-:Y:S01]  /*9a80*/  @P3 STG.E.U16 desc[UR36][R4.64+0x1d2], R141 ;  /* 0x0001d28d04003986 */ /* 0x000fe2000c101524 */
[----:B------:R-:W-:Y:S02]  /*9a90*/  ISETP.GT.AND P3, PT, R3, 0xf0, PT ;  /* 0x000000f00300780c */ /* 0x000fe40003f64270 */
[----:B------:R-:W-:Y:S01]  /*9aa0*/  F2FP.BF16.F32.PACK_AB R144, RZ, R144 ;  /* 0x00000090ff90723e */ /* 0x000fe200000010ff */
[----:B------:R-:W-:Y:S01]  /*9ab0*/  @P4 STG.E.U16 desc[UR36][R6.64+0x1d0], R142 ;  /* 0x0001d08e06004986 */ /* 0x000fe2000c101524 */
[C---:B------:R-:W-:Y:S02]  /*9ac0*/  ISETP.GT.AND P4, PT, R0.reuse, RZ, P3 ;  /* 0x000000ff0000720c */ /* 0x040fe40001f84270 */
[----:B------:R-:W-:Y:S01]  /*9ad0*/  F2FP.BF16.F32.PACK_AB R145, RZ, R145 ;  /* 0x00000091ff91723e */ /* 0x000fe200000010ff */
[----:B------:R-:W-:Y:S01]  /*9ae0*/  @P5 STG.E.U16 desc[UR36][R6.64+0x1d2], R143 ;  /* 0x0001d28f06005986 */ /* 0x000fe2000c101524 */
[----:B------:R-:W-:-:S02]  /*9af0*/  ISETP.GT.AND P5, PT, R0, RZ, P0 ;  /* 0x000000ff0000720c */ /* 0x000fc400007a4270 */
[C---:B------:R-:W-:Y:S02]  /*9b00*/  ISETP.GT.AND P2, PT, R3.reuse, 0xf8, PT ;  /* 0x000000f80300780c */ /* 0x040fe40003f44270 */
[----:B------:R-:W-:Y:S02]  /*9b10*/  ISETP.GT.AND P1, PT, R3, 0xf9, PT ;  /* 0x000000f90300780c */ /* 0x000fe40003f24270 */
[C---:B------:R-:W-:Y:S02]  /*9b20*/  ISETP.GT.AND P3, PT, R0.reuse, 0x8, P3 ;  /* 0x000000080000780c */ /* 0x040fe40001f64270 */
[C---:B------:R-:W-:Y:S01]  /*9b30*/  ISETP.GT.AND P0, PT, R0.reuse, 0x8, P0 ;  /* 0x000000080000780c */ /* 0x040fe20000704270 */
[----:B------:R-:W-:Y:S01]  /*9b40*/  @P4 STG.E.U16 desc[UR36][R4.64+0x1e0], R144 ;  /* 0x0001e09004004986 */ /* 0x000fe2000c101524 */
[C---:B------:R-:W-:Y:S02]  /*9b50*/  ISETP.GT.AND P4, PT, R0.reuse, RZ, P1 ;  /* 0x000000ff0000720c */ /* 0x040fe40000f84270 */
[----:B------:R-:W-:Y:S01]  /*9b60*/  F2FP.BF16.F32.PACK_AB R146, RZ, R146 ;  /* 0x00000092ff92723e */ /* 0x000fe200000010ff */
[----:B------:R-:W-:Y:S01]  /*9b70*/  @P5 STG.E.U16 desc[UR36][R4.64+0x1e2], R145 ;  /* 0x0001e29104005986 */ /* 0x000fe2000c101524 */
[----:B------:R-:W-:-:S02]  /*9b80*/  ISETP.GT.AND P5, PT, R0, RZ, P2 ;  /* 0x000000ff0000720c */ /* 0x000fc400017a4270 */
[C---:B------:R-:W-:Y:S02]  /*9b90*/  ISETP.GT.AND P2, PT, R0.reuse, 0x8, P2 ;  /* 0x000000080000780c */ /* 0x040fe40001744270 */
[----:B------:R-:W-:Y:S01]  /*9ba0*/  F2FP.BF16.F32.PACK_AB R147, RZ, R147 ;  /* 0x00000093ff93723e */ /* 0x000fe200000010ff */
[----:B------:R-:W-:Y:S01]  /*9bb0*/  @P3 STG.E.U16 desc[UR36][R6.64+0x1e0], R146 ;  /* 0x0001e09206003986 */ /* 0x000fe2000c101524 */
[----:B------:R-:W-:Y:S02]  /*9bc0*/  ISETP.GT.AND P1, PT, R0, 0x8, P1 ;  /* 0x000000080000780c */ /* 0x000fe40000f24270 */
[----:B------:R-:W-:Y:S01]  /*9bd0*/  F2FP.BF16.F32.PACK_AB R148, RZ, R148 ;  /* 0x00000094ff94723e */ /* 0x000fe200000010ff */
[----:B------:R-:W-:Y:S01]  /*9be0*/  @P0 STG.E.U16 desc[UR36][R6.64+0x1e2], R147 ;  /* 0x0001e29306000986 */ /* 0x000fe2000c101524 */
[----:B------:R-:W-:Y:S02]  /*9bf0*/  F2FP.BF16.F32.PACK_AB R149, RZ, R149 ;  /* 0x00000095ff95723e */ /* 0x000fe400000010ff */
[----:B------:R-:W-:Y:S01]  /*9c00*/  F2FP.BF16.F32.PACK_AB R150, RZ, R150 ;  /* 0x00000096ff96723e */ /* 0x000fe200000010ff */
[----:B------:R-:W-:Y:S01]  /*9c10*/  @P5 STG.E.U16 desc[UR36][R4.64+0x1f0], R148 ;  /* 0x0001f09404005986 */ /* 0x000fe2000c101524 */
[----:B------:R-:W-:-:S03]  /*9c20*/  F2FP.BF16.F32.PACK_AB R151, RZ, R151 ;  /* 0x00000097ff97723e */ /* 0x000fc600000010ff */
[----:B------:R0:W-:Y:S02]  /*9c30*/  @P4 STG.E.U16 desc[UR36][R4.64+0x1f2], R149 ;  /* 0x0001f29504004986 */ /* 0x0001e4000c101524 */
[----:B0-----:R-:W-:Y:S02]  /*9c40*/  @P2 IMAD.MOV.U32 R4, RZ, RZ, R6 ;  /* 0x000000ffff042224 */ /* 0x001fe400078e0006 */
[----:B------:R-:W-:-:S05]  /*9c50*/  @P2 IMAD.MOV.U32 R5, RZ, RZ, R7 ;  /* 0x000000ffff052224 */ /* 0x000fca00078e0007 */
[----:B------:R0:W-:Y:S04]  /*9c60*/  @P2 STG.E.U16 desc[UR36][R4.64+0x1f0], R150 ;  /* 0x0001f09604002986 */ /* 0x0001e8000c101524 */
[----:B------:R0:W-:Y:S02]  /*9c70*/  @P1 STG.E.U16 desc[UR36][R6.64+0x1f2], R151 ;  /* 0x0001f29706001986 */ /* 0x0001e4000c101524 */
.L_x_282:
[----:B------:R-:W-:Y:S05]  /*9c80*/  BSYNC B0 ;  /* 0x0000000000007941 */ /* 0x000fea0003800000 */
.L_x_28:
[----:B------:R-:W-:Y:S01]  /*9c90*/  ULDC UR4, c[0x0][0xc] ;  /* 0x0000030000047ab9 */ /* 0x000fe20000000800 */
[----:B------:R-:W-:Y:S01]  /*9ca0*/  ULDC UR5, c[0x0][0x10] ;  /* 0x0000040000057ab9 */ /* 0x000fe20000000800 */
[----:B0-----:R-:W0:Y:S01]  /*9cb0*/  LDC R3, c[0x0][0x14] ;  /* 0x00000500ff037b82 */ /* 0x001e220000000800 */
[----:B------:R-:W-:Y:S01]  /*9cc0*/  UIMAD.WIDE.U32 UR4, UR4, UR5, URZ ;  /* 0x00000005040472a5 */ /* 0x000fe2000f8e003f */
[----:B------:R-:W-:Y:S01]  /*9cd0*/  PRMT R0, RZ, 0x7610, R0 ;  /* 0x00007610ff007816 */ /* 0x000fe20000000000 */
[----:B----45:R-:W-:Y:S02]  /*9ce0*/  IMAD.MOV.U32 R152, RZ, RZ, -0x1 ;  /* 0xffffffffff987424 */ /* 0x030fe400078e00ff */
[----:B------:R-:W-:Y:S02]  /*9cf0*/  IMAD.MOV.U32 R23, RZ, RZ, -0x1 ;  /* 0xffffffffff177424 */ /* 0x000fe400078e00ff */
[----:B0-----:R-:W-:-:S04]  /*9d00*/  IMAD.WIDE.U32 R16, R3, UR4, R16 ;  /* 0x0000000403107c25 */ /* 0x001fc8000f8e0010 */
[----:B------:R-:W-:Y:S01]  /*9d10*/  IMAD R3, R3, UR5, RZ ;  /* 0x0000000503037c24 */ /* 0x000fe2000f8e02ff */
[----:B------:R-:W-:Y:S02]  /*9d20*/  ULDC.64 UR4, c[0x0][0x650] ;  /* 0x0001940000047ab9 */ /* 0x000fe40000000a00 */
[----:B------:R-:W-:Y:S01]  /*9d30*/  ISETP.GE.U32.AND P0, PT, R16, UR4, PT ;  /* 0x0000000410007c0c */ /* 0x000fe2000bf06070 */
[----:B------:R-:W-:-:S05]  /*9d40*/  IMAD.IADD R17, R17, 0x1, R3 ;  /* 0x0000000111117824 */ /* 0x000fca00078e0203 */
[----:B------:R-:W-:-:S13]  /*9d50*/  ISETP.GE.U32.AND.EX P0, PT, R17, UR5, PT, P0 ;  /* 0x0000000511007c0c */ /* 0x000fda000bf06100 */
[----:B------:R-:W-:Y:S05]  /*9d60*/  @P0 BRA `(.L_x_283) ;  /* 0x0000000400640947 */ /* 0x000fea0003800000 */
[----:B------:R-:W0:Y:S01]  /*9d70*/  S2R R12, SR_CTAID.X ;  /* 0x00000000000c7919 */ /* 0x000e220000002500 */
[----:B------:R-:W4:Y:S01]  /*9d80*/  LDC.64 R10, c[0x0][0x628] ;  /* 0x00018a00ff0a7b82 */ /* 0x000f220000000a00 */
[----:B------:R-:W-:Y:S01]  /*9d90*/  ULDC UR4, c[0x0][0x150] ;  /* 0x0000540000047ab9 */ /* 0x000fe20000000800 */
[----:B-123--:R-:W-:Y:S01]  /*9da0*/  IMAD.MOV.U32 R8, RZ, RZ, R16 ;  /* 0x000000ffff087224 */ /* 0x00efe200078e0010 */
[----:B------:R-:W1:Y:S01]  /*9db0*/  S2R R24, SR_CTAID.Y ;  /* 0x0000000000187919 */ /* 0x000e620000002600 */
[----:B------:R-:W-:-:S04]  /*9dc0*/  IMAD.MOV.U32 R9, RZ, RZ, R17 ;  /* 0x000000ffff097224 */ /* 0x000fc800078e0011 */
[----:B------:R-:W2:Y:S08]  /*9dd0*/  LDC R21, c[0x0][0x144] ;  /* 0x00005100ff157b82 */ /* 0x000eb00000000800 */
[----:B------:R-:W3:Y:S08]  /*9de0*/  LDC R0, c[0x0][0x630] ;  /* 0x00018c00ff007b82 */ /* 0x000ef00000000800 */
[----:B------:R-:W1:Y:S01]  /*9df0*/  LDC.64 R14, c[0x0][0x620] ;  /* 0x00018800ff0e7b82 */ /* 0x000e620000000a00 */
[----:B----4-:R-:W-:-:S04]  /*9e00*/  ISETP.NE.U32.AND P0, PT, R10, RZ, PT ;  /* 0x000000ff0a00720c */ /* 0x010fc80003f05070 */
[----:B------:R-:W-:Y:S02]  /*9e10*/  ISETP.NE.AND.EX P0, PT, R11, RZ, PT, P0 ;  /* 0x000000ff0b00720c */ /* 0x000fe40003f05300 */
[----:B0-----:R-:W-:-:S05]  /*9e20*/  I2FP.F32.U32 R3, R12 ;  /* 0x0000000c00037245 */ /* 0x001fca0000201000 */
[----:B------:R-:W-:-:S04]  /*9e30*/  FMUL R3, R3, UR4 ;  /* 0x0000000403037c20 */ /* 0x000fc80008400000 */
[----:B------:R0:W4:Y:S02]  /*9e40*/  F2I.U32.TRUNC.NTZ R20, R3 ;  /* 0x0000000300147305 */ /* 0x000124000020f000 */
[----:B--23--:R-:W-:Y:S05]  /*9e50*/  @!P0 BRA `(.L_x_284) ;  /* 0x0000000000288947 */ /* 0x00cfea0003800000 */
[----:B0-----:R-:W0:Y:S02]  /*9e60*/  LDC R3, c[0x0][0x634] ;  /* 0x00018d00ff037b82 */ /* 0x001e240000000800 */
        /* <DEDUP_REMOVED lines=9> */
.L_x_284:
[----:B------:R-:W2:Y:S01]  /*9f00*/  LDC.64 R30, c[0x0][0x640] ;  /* 0x00019000ff1e7b82 */ /* 0x000ea20000000a00 */
[-CC-:B------:R-:W-:Y:S01]  /*9f10*/  SHF.R.U64 R23, R8, R0.reuse, R9.reuse ;  /* 0x0000000008177219 */ /* 0x180fe20000001209 */
[----:B----4-:R-:W-:Y:S01]  /*9f20*/  IMAD.MOV R20, RZ, RZ, -R20 ;  /* 0x000000ffff147224 */ /* 0x010fe200078e0a14 */
[----:B------:R-:W-:Y:S01]  /*9f30*/  SHF.R.U32.HI R0, RZ, R0, R9 ;  /* 0x00000000ff007219 */ /* 0x000fe20000011609 */
[----:B------:R-:W-:Y:S01]  /*9f40*/  ULDC UR4, c[0x0][0x154] ;  /* 0x0000550000047ab9 */ /* 0x000fe20000000800 */
[----:B0-----:R-:W-:Y:S01]  /*9f50*/  IADD3 R3, P0, RZ, -R23, RZ ;  /* 0x80000017ff037210 */ /* 0x001fe20007f1e0ff */
[----:B------:R-:W-:Y:S02]  /*9f60*/  IMAD R26, R21, R20, R12 ;  /* 0x00000014151a7224 */ /* 0x000fe400078e020c */
[----:B------:R-:W0:Y:S01]  /*9f70*/  LDC R6, c[0x0][0x618] ;  /* 0x00018600ff067b82 */ /* 0x000e220000000800 */
[----:B------:R-:W-:Y:S02]  /*9f80*/  IMAD.MOV.U32 R7, RZ, RZ, 0x1 ;  /* 0x00000001ff077424 */ /* 0x000fe400078e00ff */
[----:B------:R-:W-:-:S04]  /*9f90*/  IMAD.X R5, RZ, RZ, ~R0, P0 ;  /* 0x000000ffff057224 */ /* 0x000fc800000e0e00 */
[-C--:B-1----:R-:W-:Y:S01]  /*9fa0*/  IMAD R0, R5, R14.reuse, RZ ;  /* 0x0000000e05007224 */ /* 0x082fe200078e02ff */
[----:B------:R-:W1:Y:S01]  /*9fb0*/  LDC R8, c[0x0][0x608] ;  /* 0x00018200ff087b82 */ /* 0x000e620000000800 */
[----:B------:R-:W-:-:S04]  /*9fc0*/  IMAD.WIDE.U32 R4, R3, R14, R16 ;  /* 0x0000000e03047225 */ /* 0x000fc800078e0010 */
[----:B------:R-:W-:Y:S01]  /*9fd0*/  IMAD R3, R3, R15, R0 ;  /* 0x0000000f03037224 */ /* 0x000fe200078e0200 */
[----:B------:R-:W-:Y:S02]  /*9fe0*/  I2FP.F32.U32 R0, R24 ;  /* 0x0000001800007245 */ /* 0x000fe40000201000 */
[----:B------:R-:W3:Y:S01]  /*9ff0*/  LDC R28, c[0x0][0x658] ;  /* 0x00019600ff1c7b82 */ /* 0x000ee20000000800 */
[----:B------:R-:W-:Y:S01]  /*a000*/  IMAD.IADD R3, R5, 0x1, R3 ;  /* 0x0000000105037824 */ /* 0x000fe200078e0203 */
[----:B--2---:R-:W-:Y:S01]  /*a010*/  ISETP.NE.U32.AND P0, PT, R30, RZ, PT ;  /* 0x000000ff1e00720c */ /* 0x004fe20003f05070 */
[----:B------:R-:W-:Y:S01]  /*a020*/  FMUL R0, R0, UR4 ;  /* 0x0000000400007c20 */ /* 0x000fe20008400000 */
[----:B------:R-:W-:Y:S02]  /*a030*/  IMAD.MOV.U32 R5, RZ, RZ, -0x1 ;  /* 0xffffffffff057424 */ /* 0x000fe400078e00ff */
[----:B------:R-:W-:Y:S01]  /*a040*/  ISETP.NE.AND.EX P0, PT, R31, RZ, PT, P0 ;  /* 0x000000ff1f00720c */ /* 0x000fe20003f05300 */
[----:B------:R2:W4:Y:S01]  /*a050*/  F2I.U32.TRUNC.NTZ R13, R0 ;  /* 0x00000000000d7305 */ /* 0x000522000020f000 */
[----:B------:R-:W2:Y:S01]  /*a060*/  LDC R15, c[0x0][0x148] ;  /* 0x00005200ff0f7b82 */ /* 0x000ea20000000800 */
[----:B0-----:R-:W-:-:S02]  /*a070*/  SHF.R.U64 R12, R4, R6, R3 ;  /* 0x00000006040c7219 */ /* 0x001fc40000001203 */
[----:B------:R-:W-:-:S05]  /*a080*/  SHF.R.U32.HI R3, RZ, R6, R3 ;  /* 0x00000006ff037219 */ /* 0x000fca0000011603 */
[----:B------:R-:W0:Y:S01]  /*a090*/  LDC R20, c[0x0][0x600] ;  /* 0x00018000ff147b82 */ /* 0x000e220000000800 */
[-CC-:B-1----:R-:W-:Y:S02]  /*a0a0*/  SHF.R.U64 R10, R12, R8.reuse, R3.reuse ;  /* 0x000000080c0a7219 */ /* 0x182fe40000001203 */
[----:B------:R-:W-:-:S05]  /*a0b0*/  SHF.R.U32.HI R3, RZ, R8, R3 ;  /* 0x00000008ff037219 */ /* 0x000fca0000011603 */
[----:B------:R-:W1:Y:S01]  /*a0c0*/  LDC R21, c[0x0][0x648] ;  /* 0x00019200ff157b82 */ /* 0x000e620000000800 */
[-C--:B---3--:R-:W-:Y:S02]  /*a0d0*/  SHF.L.U32 R4, R5, R28.reuse, RZ ;  /* 0x0000001c05047219 */ /* 0x088fe400000006ff */
[-CC-:B------:R-:W-:Y:S02]  /*a0e0*/  SHF.R.U64 R14, R10, R28.reuse, R3.reuse ;  /* 0x0000001c0a0e7219 */ /* 0x180fe40000001203 */
[----:B------:R-:W-:Y:S02]  /*a0f0*/  SHF.R.U32.HI R5, RZ, R28, R3 ;  /* 0x0000001cff057219 */ /* 0x000fe40000011603 */
[----:B------:R-:W-:Y:S01]  /*a100*/  LOP3.LUT R153, RZ, R4, RZ, 0x33, !PT ;  /* 0x00000004ff997212 */ /* 0x000fe200078e33ff */
[----:B------:R-:W3:Y:S01]  /*a110*/  LDC R25, c[0x0][0x638] ;  /* 0x00018e00ff197b82 */ /* 0x000ee20000000800 */
[----:B------:R-:W-:Y:S01]  /*a120*/  SHF.L.U32 R28, R7, R28, RZ ;  /* 0x0000001c071c7219 */ /* 0x000fe200000006ff */
[----:B------:R-:W-:-:S06]  /*a130*/  IMAD.MOV.U32 R4, RZ, RZ, R14 ;  /* 0x000000ffff047224 */ /* 0x000fcc00078e000e */
[----:B------:R-:W0:Y:S01]  /*a140*/  LDC R27, c[0x0][0x610] ;  /* 0x00018400ff1b7b82 */ /* 0x000e220000000800 */
[----:B----4-:R-:W-:Y:S05]  /*a150*/  @!P0 BRA `(.L_x_285) ;  /* 0x0000000000288947 */ /* 0x010fea0003800000 */
[----:B------:R-:W4:Y:S02]  /*a160*/  LDC R3, c[0x0][0x64c] ;  /* 0x00019300ff037b82 */ /* 0x000f240000000800 */
[----:B----4-:R-:W-:-:S05]  /*a170*/  IADD3 R3, P0, R14, R3, RZ ;  /* 0x000000030e037210 */ /* 0x010fca0007f1e0ff */
        /* <DEDUP_REMOVED lines=8> */
.L_x_285:
[----:B------:R-:W-:Y:S01]  /*a200*/  ISETP.NE.AND P0, PT, R2, 0x1, PT ;  /* 0x000000010200780c */ /* 0x000fe20003f05270 */
[----:B------:R-:W-:Y:S01]  /*a210*/  IMAD.MOV R13, RZ, RZ, -R13 ;  /* 0x000000ffff0d7224 */ /* 0x000fe200078e0a0d */
[----:B-12---:R-:W-:Y:S01]  /*a220*/  SHF.R.U64 R0, R4, R21, R5 ;  /* 0x0000001504007219 */ /* 0x006fe20000001205 */
[----:B0-----:R-:W-:Y:S01]  /*a230*/  VIADD R5, R20, 0xffffffff ;  /* 0xffffffff14057836 */ /* 0x001fe20000000000 */
[----:B------:R-:W-:-:S03]  /*a240*/  LOP3.LUT R153, R10, R153, RZ, 0xc0, !PT ;  /* 0x000000990a997212 */ /* 0x000fc600078ec0ff */
[----:B------:R-:W-:Y:S01]  /*a250*/  IMAD.MOV R3, RZ, RZ, -R0 ;  /* 0x000000ffff037224 */ /* 0x000fe200078e0a00 */
[----:B------:R-:W-:Y:S01]  /*a260*/  LOP3.LUT R5, R12, R5, RZ, 0xc0, !PT ;  /* 0x000000050c057212 */ /* 0x000fe200078ec0ff */
[----:B------:R-:W-:Y:S02]  /*a270*/  IMAD R153, R28, R0, R153 ;  /* 0x000000001c997224 */ /* 0x000fe400078e0299 */
[----:B---3--:R-:W-:Y:S02]  /*a280*/  IMAD R0, R3, R25, R14 ;  /* 0x0000001903007224 */ /* 0x008fe400078e020e */
[----:B------:R-:W-:Y:S02]  /*a290*/  @P0 IMAD R26, R15, R13, R24 ;  /* 0x0000000d0f1a0224 */ /* 0x000fe400078e0218 */
[----:B------:R-:W-:Y:S02]  /*a2a0*/  IMAD R4, R0, R20, R5 ;  /* 0x0000001400047224 */ /* 0x000fe400078e0205 */
[----:B------:R-:W-:-:S02]  /*a2b0*/  IMAD R153, R153, R27, R26 ;  /* 0x0000001b99997224 */ /* 0x000fc400078e021a */
[----:B------:R-:W-:-:S03]  /*a2c0*/  IMAD.MOV.U32 R3, RZ, RZ, 0x1 ;  /* 0x00000001ff037424 */ /* 0x000fc600078e00ff */
[----:B------:R-:W-:Y:S02]  /*a2d0*/  SEL R152, R4, R153, !P0 ;  /* 0x0000009904987207 */ /* 0x000fe40004000000 */
[----:B------:R-:W-:Y:S02]  /*a2e0*/  PRMT R0, R3, 0x7610, R0 ;  /* 0x0000761003007816 */ /* 0x000fe40000000000 */
[----:B------:R-:W-:-:S07]  /*a2f0*/  SEL R153, R153, R4, !P0 ;  /* 0x0000000499997207 */ /* 0x000fce0004000000 */
.L_x_283:
[----:B------:R-:W-:-:S13]  /*a300*/  LOP3.LUT P0, RZ, R0, 0xff, RZ, 0xc0, !PT ;  /* 0x000000ff00ff7812 */ /* 0x000fda000780c0ff */
[----:B------:R-:W-:Y:S05]  /*a310*/  @P0 BRA `(.L_x_286) ;  /* 0xffffff6800f40947 */ /* 0x000fea000383ffff */
[----:B------:R-:W-:Y:S05]  /*a320*/  EXIT ;  /* 0x000000000000794d */ /* 0x000fea0003800000 */
.L_x_3:
[----:B0-----:R-:W-:Y:S01]  /*a330*/  ULDC.64 UR4, c[0x0][0x650] ;  /* 0x0001940000047ab9 */ /* 0x001fe20000000a00 */
        /* <DEDUP_REMOVED lines=25> */
.L_x_288:
[--C-:B------:R-:W-:Y:S01]  /*a4d0*/  SHF.R.U64 R12, R10, R14, R11.reuse ;  /* 0x0000000e0a0c7219 */ /* 0x100fe2000000120b */
[----:B------:R-:W0:Y:S01]  /*a4e0*/  LDC R22, c[0x0][0x618] ;  /* 0x00018600ff167b82 */ /* 0x000e220000000800 */
[----:B------:R-:W-:Y:S01]  /*a4f0*/  I2FP.F32.U32 R6, R4 ;  /* 0x0000000400067245 */ /* 0x000fe20000201000 */
[----:B------:R-:W-:Y:S01]  /*a500*/  ULDC UR4, c[0x0][0x150] ;  /* 0x0000540000047ab9 */ /* 0x000fe20000000800 */
[----:B------:R-:W-:Y:S02]  /*a510*/  SHF.R.U32.HI R5, RZ, R14, R11 ;  /* 0x0000000eff057219 */ /* 0x000fe4000001160b */
[----:B------:R-:W-:Y:S01]  /*a520*/  IADD3 R9, P0, RZ, -R12, RZ ;  /* 0x8000000cff097210 */ /* 0x000fe20007f1e0ff */
[----:B------:R-:W-:Y:S01]  /*a530*/  FMUL R11, R6, UR4 ;  /* 0x00000004060b7c20 */ /* 0x000fe20008400000 */
[----:B------:R-:W-:Y:S01]  /*a540*/  ULDC UR4, c[0x0][0x154] ;  /* 0x0000550000047ab9 */ /* 0x000fe20000000800 */
[----:B------:R-:W1:Y:S02]  /*a550*/  LDC.64 R24, c[0x0][0x640] ;  /* 0x00019000ff187b82 */ /* 0x000e640000000a00 */
[----:B------:R-:W-:-:S02]  /*a560*/  IMAD.X R5, RZ, RZ, ~R5, P0 ;  /* 0x000000ffff057224 */ /* 0x000fc400000e0e05 */
[----:B------:R-:W2:Y:S01]  /*a570*/  F2I.U32.TRUNC.NTZ R11, R11 ;  /* 0x0000000b000b7305 */ /* 0x000ea2000020f000 */
[----:B------:R-:W-:-:S03]  /*a580*/  IMAD.WIDE.U32 R6, R9, R20, R16 ;  /* 0x0000001409067225 */ /* 0x000fc600078e0010 */
[----:B------:R-:W3:Y:S01]  /*a590*/  LDC R13, c[0x0][0x144] ;  /* 0x00005100ff0d7b82 */ /* 0x000ee20000000800 */
[----:B------:R-:W-:-:S04]  /*a5a0*/  IMAD R8, R5, R20, RZ ;  /* 0x0000001405087224 */ /* 0x000fc800078e02ff */
[----:B------:R-:W-:Y:S02]  /*a5b0*/  IMAD R5, R9, R21, R8 ;  /* 0x0000001509057224 */ /* 0x000fe400078e0208 */
[----:B------:R-:W-:Y:S01]  /*a5c0*/  IMAD.MOV.U32 R8, RZ, RZ, -0x1 ;  /* 0xffffffffff087424 */ /* 0x000fe200078e00ff */
[----:B------:R-:W4:Y:S01]  /*a5d0*/  LDC R14, c[0x0][0x608] ;  /* 0x00018200ff0e7b82 */ /* 0x000f220000000800 */
[----:B------:R-:W-:Y:S01]  /*a5e0*/  IMAD.IADD R5, R7, 0x1, R5 ;  /* 0x0000000107057824 */ /* 0x000fe200078e0205 */
[----:B------:R-:W-:-:S04]  /*a5f0*/  I2FP.F32.U32 R7, R3 ;  /* 0x0000000300077245 */ /* 0x000fc80000201000 */
[-C--:B0-----:R-:W-:Y:S01]  /*a600*/  SHF.R.U64 R10, R6, R22.reuse, R5 ;  /* 0x00000016060a7219 */ /* 0x081fe20000001205 */
[----:B--2---:R-:W-:Y:S01]  /*a610*/  IMAD.MOV R6, RZ, RZ, -R11 ;  /* 0x000000ffff067224 */ /* 0x004fe200078e0a0b */
[----:B------:R-:W0:Y:S01]  /*a620*/  LDC R9, c[0x0][0x658] ;  /* 0x00019600ff097b82 */ /* 0x000e220000000800 */
[----:B-1----:R-:W-:Y:S01]  /*a630*/  ISETP.NE.U32.AND P0, PT, R24, RZ, PT ;  /* 0x000000ff1800720c */ /* 0x002fe20003f05070 */
[----:B------:R-:W-:Y:S01]  /*a640*/  FMUL R7, R7, UR4 ;  /* 0x0000000407077c20 */ /* 0x000fe20008400000 */
[----:B------:R-:W-:Y:S02]  /*a650*/  SHF.R.U32.HI R5, RZ, R22, R5 ;  /* 0x00000016ff057219 */ /* 0x000fe40000011605 */
[----:B------:R-:W-:-:S03]  /*a660*/  ISETP.NE.AND.EX P0, PT, R25, RZ, PT, P0 ;  /* 0x000000ff1900720c */ /* 0x000fc60003f05300 */
[----:B------:R-:W1:Y:S01]  /*a670*/  LDC R20, c[0x0][0x148] ;  /* 0x00005200ff147b82 */ /* 0x000e620000000800 */
[----:B---3--:R-:W-:Y:S02]  /*a680*/  IMAD R23, R13, R6, R4 ;  /* 0x000000060d177224 */ /* 0x008fe400078e0204 */
[----:B------:R-:W-:-:S05]  /*a690*/  IMAD.MOV.U32 R6, RZ, RZ, 0x1 ;  /* 0x00000001ff067424 */ /* 0x000fca00078e00ff */
[----:B------:R-:W2:Y:S01]  /*a6a0*/  LDC R21, c[0x0][0x600] ;  /* 0x00018000ff157b82 */ /* 0x000ea20000000800 */
[-CC-:B----4-:R-:W-:Y:S02]  /*a6b0*/  SHF.R.U64 R13, R10, R14.reuse, R5.reuse ;  /* 0x0000000e0a0d7219 */ /* 0x190fe40000001205 */
[----:B------:R-:W-:Y:S02]  /*a6c0*/  SHF.R.U32.HI R4, RZ, R14, R5 ;  /* 0x0000000eff047219 */ /* 0x000fe40000011605 */
[----:B------:R3:W4:Y:S03]  /*a6d0*/  F2I.U32.TRUNC.NTZ R14, R7 ;  /* 0x00000007000e7305 */ /* 0x000726000020f000 */
[----:B------:R-:W1:Y:S01]  /*a6e0*/  LDC R26, c[0x0][0x648] ;  /* 0x00019200ff1a7b82 */ /* 0x000e620000000800 */
[-C--:B0-----:R-:W-:Y:S02]  /*a6f0*/  SHF.R.U64 R15, R13, R9.reuse, R4 ;  /* 0x000000090d0f7219 */ /* 0x081fe40000001204 */
[----:B------:R-:W-:-:S02]  /*a700*/  SHF.L.U32 R8, R8, R9, RZ ;  /* 0x0000000908087219 */ /* 0x000fc400000006ff */
[-C--:B------:R-:W-:Y:S01]  /*a710*/  SHF.R.U32.HI R5, RZ, R9.reuse, R4 ;  /* 0x00000009ff057219 */ /* 0x080fe20000011604 */
[----:B------:R-:W-:Y:S01]  /*a720*/  IMAD.MOV.U32 R4, RZ, RZ, R15 ;  /* 0x000000ffff047224 */ /* 0x000fe200078e000f */
[----:B------:R-:W-:Y:S01]  /*a730*/  SHF.L.U32 R22, R6, R9, RZ ;  /* 0x0000000906167219 */ /* 0x000fe200000006ff */
[----:B------:R-:W0:Y:S01]  /*a740*/  LDC R27, c[0x0][0x638] ;  /* 0x00018e00ff1b7b82 */ /* 0x000e220000000800 */
[----:B------:R-:W-:-:S07]  /*a750*/  LOP3.LUT R28, RZ, R8, RZ, 0x33, !PT ;  /* 0x00000008ff1c7212 */ /* 0x000fce00078e33ff */
        /* <DEDUP_REMOVED lines=12> */
.L_x_289:
[----:B------:R-:W-:Y:S01]  /*a820*/  ISETP.NE.AND P0, PT, R2, 0x1, PT ;  /* 0x000000010200780c */ /* 0x000fe20003f05270 */
[----:B--2---:R-:W-:Y:S01]  /*a830*/  VIADD R7, R21, 0xffffffff ;  /* 0xffffffff15077836 */ /* 0x004fe20000000000 */
[----:B-1----:R-:W-:Y:S01]  /*a840*/  SHF.R.U64 R5, R4, R26, R5 ;  /* 0x0000001a04057219 */ /* 0x002fe20000001205 */
[----:B------:R-:W-:Y:S01]  /*a850*/  IMAD.MOV R14, RZ, RZ, -R14 ;  /* 0x000000ffff0e7224 */ /* 0x000fe200078e0a0e */
[----:B------:R-:W-:Y:S01]  /*a860*/  LOP3.LUT R4, R13, R28, RZ, 0xc0, !PT ;  /* 0x0000001c0d047212 */ /* 0x000fe200078ec0ff */
[----:B------:R-:W-:Y:S01]  /*a870*/  IMAD.MOV.U32 R8, RZ, RZ, R12 ;  /* 0x000000ffff087224 */ /* 0x000fe200078e000c */
[----:B------:R-:W-:Y:S01]  /*a880*/  LOP3.LUT R10, R10, R7, RZ, 0xc0, !PT ;  /* 0x000000070a0a7212 */ /* 0x000fe200078ec0ff */
[----:B------:R-:W-:Y:S02]  /*a890*/  IMAD.MOV R6, RZ, RZ, -R5 ;  /* 0x000000ffff067224 */ /* 0x000fe400078e0a05 */
[----:B------:R-:W-:-:S04]  /*a8a0*/  IMAD R4, R22, R5, R4 ;  /* 0x0000000516047224 */ /* 0x000fc800078e0204 */
[----:B------:R-:W-:Y:S02]  /*a8b0*/  @P0 IMAD R23, R20, R14, R3 ;  /* 0x0000000e14170224 */ /* 0x000fe400078e0203 */
[----:B0-----:R-:W-:Y:S02]  /*a8c0*/  IMAD R3, R6, R27, R15 ;  /* 0x0000001b06037224 */ /* 0x001fe400078e020f */
[----:B------:R-:W-:Y:S02]  /*a8d0*/  IMAD R7, R4, R29, R23 ;  /* 0x0000001d04077224 */ /* 0x000fe400078e0217 */
[----:B------:R-:W-:Y:S02]  /*a8e0*/  IMAD R4, R3, R21, R10 ;  /* 0x0000001503047224 */ /* 0x000fe400078e020a */
[----:B------:R-:W-:-:S03]  /*a8f0*/  IMAD.MOV.U32 R6, RZ, RZ, 0x1 ;  /* 0x00000001ff067424 */ /* 0x000fc600078e00ff */
[----:B------:R-:W-:Y:S02]  /*a900*/  SEL R9, R4, R7, !P0 ;  /* 0x0000000704097207 */ /* 0x000fe40004000000 */
[----:B------:R-:W-:-:S07]  /*a910*/  SEL R7, R7, R4, !P0 ;  /* 0x0000000407077207 */ /* 0x000fce0004000000 */
.L_x_287:
[----:B------:R-:W-:-:S08]  /*a920*/  NOP ;  /* 0x0000000000007918 */ /* 0x000fd00000000000 */
[----:B------:R-:W0:-:S00]  /*a930*/  USETMAXREG.DEALLOC.CTAPOOL 0x28 ;  /* 0x00000028000079c8 */ /* 0x000e0000080e0500 */
[----:B0-----:R-:W-:-:S13]  /*a940*/  ISETP.NE.AND P0, PT, R0, RZ, PT ;  /* 0x000000ff0000720c */ /* 0x001fda0003f05270 */
[----:B------:R-:W-:Y:S05]  /*a950*/  @P0 EXIT ;  /* 0x000000000000094d */ /* 0x000fea0003800000 */
[----:B------:R-:W-:Y:S01]  /*a960*/  LOP3.LUT P0, RZ, R6, 0xff, RZ, 0xc0, !PT ;  /* 0x000000ff06ff7812 */ /* 0x000fe2000780c0ff */
[----:B------:R-:W-:Y:S02]  /*a970*/  IMAD.MOV.U32 R3, RZ, RZ, 0x1 ;  /* 0x00000001ff037424 */ /* 0x000fe400078e00ff */
[----:B------:R-:W-:-:S10]  /*a980*/  IMAD.MOV.U32 R0, RZ, RZ, RZ ;  /* 0x000000ffff007224 */ /* 0x000fd400078e00ff */
[----:B------:R-:W-:Y:S05]  /*a990*/  @!P0 BRA `(.L_x_290) ;  /* 0x0000000c00648947 */ /* 0x000fea0003800000 */
[----:B------:R-:W0:Y:S01]  /*a9a0*/  LDC R0, c[0x0][0x28c] ;  /* 0x0000a300ff007b82 */ /* 0x000e220000000800 */
[----:B------:R-:W-:Y:S01]  /*a9b0*/  ULDC UR5, c[0x0][0x658] ;  /* 0x0001960000057ab9 */ /* 0x000fe20000000800 */
[----:B------:R-:W-:Y:S01]  /*a9c0*/  UMOV UR7, 0xffffffff ;  /* 0xffffffff00077882 */ /* 0x000fe20000000000 */
[----:B------:R-:W-:Y:S01]  /*a9d0*/  ULDC UR6, c[0x0][0xc] ;  /* 0x0000030000067ab9 */ /* 0x000fe20000000800 */
[----:B------:R-:W-:Y:S01]  /*a9e0*/  USHF.L.U32 UR9, UR7, UR5, URZ ;  /* 0x0000000507097299 */ /* 0x000fe2000800063f */
[C---:B------:R-:W-:Y:S01]  /*a9f0*/  LOP3.LUT P2, RZ, R18.reuse, 0x7f, RZ, 0xc0, !PT ;  /* 0x0000007f12ff7812 */ /* 0x040fe2000784c0ff */
[----:B------:R-:W-:Y:S01]  /*aa00*/  UMOV UR8, 0x1 ;  /* 0x0000000100087882 */ /* 0x000fe20000000000 */
[----:B------:R-:W-:Y:S01]  /*aa10*/  ULDC UR7, c[0x0][0x10] ;  /* 0x0000040000077ab9 */ /* 0x000fe20000000800 */
[----:B------:R-:W-:Y:S01]  /*aa20*/  LOP3.LUT P0, RZ, R18, 0x1f, RZ, 0xc0, !PT ;  /* 0x0000001f12ff7812 */ /* 0x000fe2000780c0ff */
[----:B------:R-:W-:Y:S01]  /*aa30*/  UIMAD.WIDE.U32 UR6, UR6, UR7, URZ ;  /* 0x00000007060672a5 */ /* 0x000fe2000f8e003f */
[----:B------:R-:W-:Y:S01]  /*aa40*/  BSSY B0, `(.L_x_290) ;  /* 0x00000ce000007945 */ /* 0x000fe20003800000 */
[----:B------:R-:W-:Y:S01]  /*aa50*/  USHF.L.U32 UR5, UR8, UR5, URZ ;  /* 0x0000000508057299 */ /* 0x000fe2000800063f */
[----:B------:R-:W-:Y:S01]  /*aa60*/  IMAD.MOV.U32 R11, RZ, RZ, 0x1 ;  /* 0x00000001ff0b7424 */ /* 0x000fe200078e00ff */
[----:B------:R-:W-:Y:S01]  /*aa70*/  LOP3.LUT R18, R19, 0x2, RZ, 0xfc, !PT ;  /* 0x0000000213127812 */ /* 0x000fe200078efcff */
[----:B------:R-:W-:Y:S01]  /*aa80*/  ULDC UR8, c[0x0][0x14] ;  /* 0x0000050000087ab9 */ /* 0x000fe20000000800 */
[----:B------:R-:W-:Y:S01]  /*aa90*/  PLOP3.LUT P0, PT, P0, P2, PT, 0x8a, 0x0 ;  /* 0x000000000000781c */ /* 0x000fe20000705172 */
[----:B------:R-:W-:-:S02]  /*aaa0*/  UIMAD.WIDE.U32 UR30, UR6, UR8, URZ ;  /* 0x00000008061e72a5 */ /* 0x000fc4000f8e003f */
[----:B------:R-:W-:Y:S01]  /*aab0*/  UIMAD UR7, UR7, UR8, URZ ;  /* 0x00000008070772a4 */ /* 0x000fe2000f8e023f */
[----:B------:R-:W-:Y:S01]  /*aac0*/  ULDC UR4, c[0x0][0x600] ;  /* 0x0001800000047ab9 */ /* 0x000fe20000000800 */
[----:B------:R-:W-:Y:S02]  /*aad0*/  ULOP3.LUT UR6, URZ, UR9, URZ, 0x33, !UPT ;  /* 0x000000093f067292 */ /* 0x000fe4000f8e333f */
[----:B------:R-:W-:Y:S01]  /*aae0*/  UIADD3 UR4, UR4, -0x1, URZ ;  /* 0xffffffff04047890 */ /* 0x000fe2000fffe03f */
[----:B0-----:R-:W-:Y:S01]  /*aaf0*/  VIADD R0, R0, 0x7f ;  /* 0x0000007f00007836 */ /* 0x001fe20000000000 */
[----:B------:R-:W-:Y:S01]  /*ab00*/  UIADD3 UR7, UR31, UR7, URZ ;  /* 0x000000071f077290 */ /* 0x000fe2000fffe03f */
[----:B------:R-:W-:-:S03]  /*ab10*/  ULDC.64 UR38, c[0x0][0x198] ;  /* 0x0000660000267ab9 */ /* 0x000fc60000000a00 */
[----:B------:R-:W-:-:S04]  /*ab20*/  SHF.R.S32.HI R3, RZ, 0x1f, R0 ;  /* 0x0000001fff037819 */ /* 0x000fc80000011400 */
[----:B------:R-:W-:Y:S01]  /*ab30*/  LEA.HI R3, R3, R0, RZ, 0x7 ;  /* 0x0000000003037211 */ /* 0x000fe200078f38ff */
[----:B------:R-:W-:-:S03]  /*ab40*/  IMAD.MOV.U32 R0, RZ, RZ, RZ ;  /* 0x000000ffff007224 */ /* 0x000fc600078e00ff */
[----:B------:R-:W-:Y:S01]  /*ab50*/  SHF.R.S32.HI R13, RZ, 0x7, R3 ;  /* 0x00000007ff0d7819 */ /* 0x000fe20000011403 */
[----:B------:R-:W-:-:S04]  /*ab60*/  IMAD.MOV.U32 R3, RZ, RZ, 0x1 ;  /* 0x00000001ff037424 */ /* 0x000fc800078e00ff */
[----:B------:R-:W-:-:S07]  /*ab70*/  VIADD R10, R13, 0x1 ;  /* 0x000000010d0a7836 */ /* 0x000fce0000000000 */
.L_x_302:
[----:B------:R-:W-:-:S03]  /*ab80*/  UMOV UR8, 0xffffffff ;  /* 0xffffffff00087882 */ /* 0x000fc60000000000 */
[----:B------:R-:W-:Y:S05]  /*ab90*/  BRA.DIV UR8, `(.L_x_291) ;  /* 0x0000000e08887947 */ /* 0x000fea000b800000 */
[----:B------:R-:W-:-:S13]  /*aba0*/  ELECT P6, URZ, PT ;  /* 0x00000000003f782f */ /* 0x000fda00038c0000 */
.L_x_311:
[----:B------:R-:W0:Y:S01]  /*abb0*/  LDC R4, c[0x0][0x28c] ;  /* 0x0000a300ff047b82 */ /* 0x000e220000000800 */
[----:B------:R-:W-:Y:S01]  /*abc0*/  BSSY B1, `(.L_x_292) ;  /* 0x0000043000017945 */ /* 0x000fe20003800000 */
[----:B0-----:R-:W-:-:S13]  /*abd0*/  ISETP.LT.OR P6, PT, R4, 0x1, !P6 ;  /* 0x000000010400780c */ /* 0x001fda00077c1670 */
[----:B------:R-:W-:Y:S05]  /*abe0*/  @P6 BRA `(.L_x_293) ;  /* 0x0000000400006947 */ /* 0x000fea0003800000 */
[----:B------:R-:W-:Y:S02]  /*abf0*/  IMAD.SHL.U32 R14, R7, 0x80, RZ ;  /* 0x00000080070e7824 */ /* 0x000fe400078e00ff */
[----:B------:R-:W-:Y:S02]  /*ac00*/  IMAD.SHL.U32 R15, R9, 0x100, RZ ;  /* 0x00000100090f7824 */ /* 0x000fe400078e00ff */
[----:B------:R-:W-:Y:S02]  /*ac10*/  IMAD.MOV.U32 R20, RZ, RZ, RZ ;  /* 0x000000ffff147224 */ /* 0x000fe400078e00ff */
[----:B------:R-:W-:Y:S02]  /*ac20*/  IMAD.MOV.U32 R4, RZ, RZ, R10 ;  /* 0x000000ffff047224 */ /* 0x000fe400078e000a */
[----:B------:R-:W-:Y:S02]  /*ac30*/  IMAD.MOV.U32 R5, RZ, RZ, R3 ;  /* 0x000000ffff057224 */ /* 0x000fe400078e0003 */
[----:B------:R-:W-:-:S07]  /*ac40*/  IMAD.MOV.U32 R6, RZ, RZ, R0 ;  /* 0x000000ffff067224 */ /* 0x000fce00078e0000 */
.L_x_297:
[----:B------:R-:W0:Y:S01]  /*ac50*/  S2R R12, SR_CgaCtaId ;  /* 0x00000000000c7919 */ /* 0x000e220000008800 */
[----:B------:R-:W-:Y:S01]  /*ac60*/  MOV R7, 0x400 ;  /* 0x0000040000077802 */ /* 0x000fe20000000f00 */
[----:B------:R-:W1:Y:S03]  /*ac70*/  @!P2 LDC R9, c[0x0][0x500] ;  /* 0x00014000ff09ab82 */ /* 0x000e660000000800 */
[----:B0-----:R-:W-:Y:S02]  /*ac80*/  LEA R21, R12, R7, 0x18 ;  /* 0x000000070c157211 */ /* 0x001fe400078ec0ff */
[----:B------:R-:W-:-:S03]  /*ac90*/  SHF.L.U32 R7, R5, 0x1f, RZ ;  /* 0x0000001f05077819 */ /* 0x000fc600000006ff */
[----:B------:R-:W-:-:S04]  /*aca0*/  IMAD R12, R6, 0x8, R21 ;  /* 0x00000008060c7824 */ /* 0x000fc800078e0215 */
[----:B------:R-:W0:Y:S02]  /*acb0*/  SYNCS.PHASECHK.TRANS64.TRYWAIT P1, [R12+URZ+0x10], R7 ;  /* 0x000010070c0075a7 */ /* 0x000e24000802017f */
[----:B01----:R-:W-:Y:S05]  /*acc0*/  @!P1 BRA `(.L_x_294) ;  /* 0x0000000c005c9947 */ /* 0x003fea0003800000 */
.L_x_312:
[----:B0-----:R-:W-:Y:S01]  /*acd0*/  PRMT R7, R18, 0x9910, RZ ;  /* 0x0000991012077816 */ /* 0x001fe200000000ff */
[----:B------:R0:W-:Y:S03]  /*ace0*/  @!P2 SYNCS.ARRIVE.TRANS64 RZ, [R12+URZ], R9 ;  /* 0x000000090cffa9a7 */ /* 0x0001e6000800003f */
[----:B------:R-:W-:-:S13]  /*acf0*/  ISETP.NE.AND P1, PT, R7, 0x2, PT ;  /* 0x000000020700780c */ /* 0x000fda0003f25270 */
[----:B0-----:R-:W-:Y:S05]  /*ad00*/  @P1 BRA `(.L_x_295) ;  /* 0x0000000000041947 */ /* 0x001fea0003800000 */
[----:B------:R-:W-:Y:S01]  /*ad10*/  BPT.TRAP 0x1 ;  /* 0x000000040000795c */ /* 0x000fe20000300000 */
.L_x_295:
[----:B------:R-:W-:Y:S05]  /*ad20*/  @P0 BRA `(.L_x_296) ;  /* 0x0000000000040947 */ /* 0x000fea0003800000 */
[----:B------:R-:W-:Y:S01]  /*ad30*/  BPT.TRAP 0x1 ;  /* 0x000000040000795c */ /* 0x000fe20000300000 */
.L_x_296:
[--C-:B------:R-:W-:Y:S01]  /*ad40*/  IMAD R7, R6, 0x8000, R21.reuse ;  /* 0x0000800006077824 */ /* 0x100fe200078e0215 */
[----:B------:R-:W-:Y:S01]  /*ad50*/  R2UR UR34, R20 ;  /* 0x00000000142272ca */ /* 0x000fe200000e0000 */
[----:B------:R-:W-:Y:S01]  /*ad60*/  IMAD R21, R6, 0x10000, R21 ;  /* 0x0001000006157824 */ /* 0x000fe200078e0215 */
[----:B------:R-:W-:Y:S01]  /*ad70*/  R2UR UR33, R12 ;  /* 0x000000000c2172ca */ /* 0x000fe200000e0000 */
[----:B------:R-:W-:Y:S01]  /*ad80*/  VIADD R4, R4, 0xffffffff ;  /* 0xffffffff04047836 */ /* 0x000fe20000000000 */
[----:B------:R-:W-:Y:S01]  /*ad90*/  R2UR UR24, R7 ;  /* 0x00000000071872ca */ /* 0x000fe200000e0000 */
[----:B------:R-:W-:Y:S01]  /*ada0*/  UIADD3 UR14, UP0, UR38, 0xf0, URZ ;  /* 0x000000f0260e7890 */ /* 0x000fe2000ff1e03f */
[----:B------:R-:W-:Y:S01]  /*adb0*/  R2UR UR8, R21 ;  /* 0x00000000150872ca */ /* 0x000fe200000e0000 */
[----:B------:R-:W-:Y:S01]  /*adc0*/  UIADD3 UR40, UP1, UR38, 0x1f0, URZ ;  /* 0x000001f026287890 */ /* 0x000fe2000ff3e03f */
[----:B------:R-:W-:Y:S01]  /*add0*/  R2UR UR36, R8 ;  /* 0x00000000082472ca */ /* 0x000fe200000e0000 */
[----:B------:R-:W-:Y:S01]  /*ade0*/  UIADD3.X UR15, URZ, UR39, URZ, UP0, !UPT ;  /* 0x000000273f0f7290 */ /* 0x000fe200087fe43f */
[----:B------:R-:W-:Y:S01]  /*adf0*/  R2UR UR35, R14 ;  /* 0x000000000e2372ca */ /* 0x000fe200000e0000 */
[----:B------:R-:W-:Y:S01]  /*ae00*/  UIADD3.X UR41, URZ, UR39, URZ, UP1, !UPT ;  /* 0x000000273f297290 */ /* 0x000fe20008ffe43f */
[----:B------:R-:W-:Y:S01]  /*ae10*/  R2UR UR19, R15 ;  /* 0x000000000f1372ca */ /* 0x000fe200000e0000 */
[----:B------:R-:W-:Y:S01]  /*ae20*/  UIADD3 UR26, UR34, 0x40, URZ ;  /* 0x00000040221a7890 */ /* 0x000fe2000fffe03f */
[----:B------:R-:W-:Y:S01]  /*ae30*/  ISETP.GT.AND P3, PT, R4, 0x1, PT ;  /* 0x000000010400780c */ /* 0x000fe20003f64270 */
[----:B------:R-:W-:Y:S01]  /*ae40*/  VIADD R6, R6, 0x1 ;  /* 0x0000000106067836 */ /* 0x000fe20000000000 */
[----:B------:R-:W-:Y:S01]  /*ae50*/  UMOV UR22, 0x0 ;  /* 0x0000000000167882 */ /* 0x000fe20000000000 */
[----:B------:R-:W-:Y:S01]  /*ae60*/  UIADD3 UR32, UR24, 0x100, URZ ;  /* 0x0000010018207890 */ /* 0x000fe2000fffe03f */
[----:B------:R-:W-:Y:S01]  /*ae70*/  VIADD R20, R20, 0x80 ;  /* 0x0000008014147836 */ /* 0x000fe20000000000 */
[----:B------:R-:W-:Y:S01]  /*ae80*/  UIADD3 UR24, UR24, 0x4100, URZ ;  /* 0x0000410018187890 */ /* 0x000fe2000fffe03f */
[----:B------:R-:W-:Y:S01]  /*ae90*/  ISETP.NE.AND P1, PT, R6, 0x2, PT ;  /* 0x000000020600780c */ /* 0x000fe20003f25270 */
[----:B------:R-:W-:-:S02]  /*aea0*/  UIADD3 UR16, UR8, 0x10100, URZ ;  /* 0x0001010008107890 */ /* 0x000fc4000fffe03f */
[----:B------:R-:W-:Y:S01]  /*aeb0*/  UIADD3 UR8, UR8, 0x18100, URZ ;  /* 0x0001810008087890 */ /* 0x000fe2000fffe03f */
[----:B------:R-:W-:Y:S01]  /*aec0*/  SEL R12, RZ, 0x1, P1 ;  /* 0x00000001ff0c7807 */ /* 0x000fe20000800000 */
[----:B------:R-:W-:Y:S01]  /*aed0*/  UMOV UR23, 0x10000000 ;  /* 0x1000000000177882 */ /* 0x000fe20000000000 */
[----:B------:R-:W-:Y:S01]  /*aee0*/  UMOV UR25, UR33 ;  /* 0x0000002100197c82 */ /* 0x000fe20008000000 */
[----:B------:R-:W-:Y:S01]  /*aef0*/  UMOV UR28, UR36 ;  /* 0x00000024001c7c82 */ /* 0x000fe20008000000 */
[----:B------:R-:W-:Y:S01]  /*af00*/  UMOV UR27, UR35 ;  /* 0x00000023001b7c82 */ /* 0x000fe20008000000 */
[----:B------:R-:W-:Y:S01]  /*af10*/  UMOV UR17, UR33 ;  /* 0x0000002100117c82 */ /* 0x000fe20008000000 */
[----:B------:R-:W-:Y:S01]  /*af20*/  UMOV UR18, UR34 ;  /* 0x0000002200127c82 */ /* 0x000fe20008000000 */
[----:B------:R-:W-:Y:S01]  /*af30*/  UMOV UR20, UR36 ;  /* 0x0000002400147c82 */ /* 0x000fe20008000000 */
[----:B------:R0:W-:Y:S01]  /*af40*/  UTMALDG.3D [UR32], [UR14], desc[UR22] ;  /* 0x000016200e0075b4 */ /* 0x0001e20008011000 */
[----:B------:R-:W-:Y:S01]  /*af50*/  UMOV UR9, UR33 ;  /* 0x0000002100097c82 */ /* 0x000fe20008000000 */
[----:B------:R-:W-:Y:S01]  /*af60*/  UMOV UR11, UR19 ;  /* 0x00000013000b7c82 */ /* 0x000fe20008000000 */
[----:B------:R-:W-:Y:S01]  /*af70*/  UMOV UR12, UR36 ;  /* 0x00000024000c7c82 */ /* 0x000fe20008000000 */
[----:B------:R-:W-:Y:S01]  /*af80*/  UMOV UR10, UR26 ;  /* 0x0000001a000a7c82 */ /* 0x000fe20008000000 */
[----:B------:R-:W-:-:S02]  /*af90*/  LOP3.LUT R5, R5, R12, RZ, 0x3c, !PT ;  /* 0x0000000c05057212 */ /* 0x000fc400078e3cff */
[----:B------:R-:W-:Y:S01]  /*afa0*/  SEL R6, R6, RZ, P1 ;  /* 0x000000ff06067207 */ /* 0x000fe20000800000 */
[----:B------:R0:W-:Y:S01]  /*afb0*/  UTMALDG.3D [UR24], [UR14], desc[UR22] ;  /* 0x000016180e0075b4 */ /* 0x0001e20008011000 */
[----:B------:R0:W-:Y:S01]  /*afc0*/  UTMALDG.3D [UR16], [UR40], desc[UR22] ;  /* 0x00001610280075b4 */ /* 0x0001e20008011000 */
[----:B------:R0:W-:Y:S02]  /*afd0*/  UTMALDG.3D [UR8], [UR40], desc[UR22] ;  /* 0x00001608280075b4 */ /* 0x0001e40008011000 */
[----:B0-----:R-:W-:Y:S05]  /*afe0*/  @P3 BRA `(.L_x_297) ;  /* 0xfffffffc00183947 */ /* 0x001fea000383ffff */
.L_x_293:
[----:B------:R-:W-:Y:S05]  /*aff0*/  BSYNC B1 ;  /* 0x0000000000017941 */ /* 0x000fea0003800000 */
.L_x_292:
[----:B------:R-:W-:Y:S01]  /*b000*/  LOP3.LUT P3, RZ, R11, 0xff, RZ, 0xc0, !PT ;  /* 0x000000ff0bff7812 */ /* 0x000fe2000786c0ff */
[----:B------:R-:W-:Y:S01]  /*b010*/  IMAD.IADD R0, R13, 0x1, R0 ;  /* 0x000000010d007824 */ /* 0x000fe200078e0200 */
[----:B------:R-:W-:Y:S01]  /*b020*/  IADD3 R16, P4, R16, UR30, RZ ;  /* 0x0000001e10107c10 */ /* 0x000fe2000ff9e0ff */
[----:B------:R-:W-:Y:S01]  /*b030*/  ULDC.64 UR8, c[0x0][0x650] ;  /* 0x0001940000087ab9 */ /* 0x000fe20000000a00 */
[----:B------:R-:W-:Y:S01]  /*b040*/  BSSY B1, `(.L_x_298) ;  /* 0x000006b000017945 */ /* 0x000fe20003800000 */
[----:B------:R-:W-:Y:S01]  /*b050*/  IMAD.MOV.U32 R7, RZ, RZ, -0x1 ;  /* 0xffffffffff077424 */ /* 0x000fe200078e00ff */
[----:B------:R-:W-:Y:S01]  /*b060*/  SHF.R.U32.HI R4, RZ, 0x1, R0 ;  /* 0x00000001ff047819 */ /* 0x000fe20000011600 */
[----:B------:R-:W-:Y:S01]  /*b070*/  IMAD.MOV.U32 R9, RZ, RZ, -0x1 ;  /* 0xffffffffff097424 */ /* 0x000fe200078e00ff */
[----:B------:R-:W-:Y:S01]  /*b080*/  ISETP.GT.U32.AND P1, PT, R0, 0x1, PT ;  /* 0x000000010000780c */ /* 0x000fe20003f24070 */
[----:B------:R-:W-:Y:S01]  /*b090*/  IMAD.MOV.U32 R8, RZ, RZ, -0x1 ;  /* 0xffffffffff087424 */ /* 0x000fe200078e00ff */
[----:B------:R-:W-:-:S02]  /*b0a0*/  LOP3.LUT R4, R4, 0x1, RZ, 0xc0, !PT ;  /* 0x0000000104047812 */ /* 0x000fc400078ec0ff */
[----:B------:R-:W-:Y:S01]  /*b0b0*/  ISETP.LT.U32.AND P1, PT, R13, 0x2, P1 ;  /* 0x000000020d00780c */ /* 0x000fe20000f21070 */
[----:B------:R-:W0:Y:S01]  /*b0c0*/  @P3 S2R R6, SR_CgaCtaId ;  /* 0x0000000000063919 */ /* 0x000e220000008800 */
[----:B------:R-:W-:Y:S02]  /*b0d0*/  @P3 MOV R5, 0x400 ;  /* 0x0000040000053802 */ /* 0x000fe40000000f00 */
[----:B------:R-:W-:Y:S02]  /*b0e0*/  IADD3.X R17, R17, UR7, RZ, P4, !PT ;  /* 0x0000000711117c10 */ /* 0x000fe4000a7fe4ff */
[----:B------:R-:W-:Y:S02]  /*b0f0*/  ISETP.GE.U32.AND P4, PT, R16, UR8, PT ;  /* 0x0000000810007c0c */ /* 0x000fe4000bf86070 */
[----:B------:R-:W-:Y:S02]  /*b100*/  LOP3.LUT R0, R0, 0x1, RZ, 0xc0, !PT ;  /* 0x0000000100007812 */ /* 0x000fe400078ec0ff */
[----:B------:R-:W-:-:S02]  /*b110*/  PRMT R11, RZ, 0x7610, R11 ;  /* 0x00007610ff0b7816 */ /* 0x000fc4000000000b */
[----:B0-----:R-:W-:-:S04]  /*b120*/  @P3 LEA R5, R6, R5, 0x18 ;  /* 0x0000000506053211 */ /* 0x001fc800078ec0ff */
[----:B------:R0:W-:Y:S01]  /*b130*/  @P3 SYNCS.ARRIVE.TRANS64.A1T0 RZ, [R5+URZ+0x38], RZ ;  /* 0x000038ff05ff39a7 */ /* 0x0001e2000810003f */
[----:B------:R-:W-:Y:S02]  /*b140*/  ISETP.NE.U32.AND P3, PT, R4, 0x1, PT ;  /* 0x000000010400780c */ /* 0x000fe40003f65070 */
[----:B------:R-:W-:Y:S02]  /*b150*/  SEL R4, RZ, 0x1, !P1 ;  /* 0x00000001ff047807 */ /* 0x000fe40004800000 */
[----:B------:R-:W-:Y:S02]  /*b160*/  ISETP.GE.U32.AND.EX P1, PT, R17, UR9, PT, P4 ;  /* 0x0000000911007c0c */ /* 0x000fe4000bf26140 */
[----:B------:R-:W-:-:S04]  /*b170*/  ISETP.GT.U32.AND P3, PT, R13, 0x1, !P3 ;  /* 0x000000010d00780c */ /* 0x000fc80005f64070 */
[----:B0-----:R-:W-:-:S04]  /*b180*/  SEL R5, RZ, 0x1, !P3 ;  /* 0x00000001ff057807 */ /* 0x001fc80005800000 */
[--C-:B------:R-:W-:Y:S02]  /*b190*/  LOP3.LUT R3, R5, R3, R4.reuse, 0x96, !PT ;  /* 0x0000000305037212 */ /* 0x100fe400078e9604 */
[----:B------:R-:W-:Y:S01]  /*b1a0*/  PRMT R4, RZ, 0x7610, R4 ;  /* 0x00007610ff047816 */ /* 0x000fe20000000004 */
[----:B------:R-:W-:Y:S06]  /*b1b0*/  @P1 BRA `(.L_x_299) ;  /* 0x00000004004c1947 */ /* 0x000fec0003800000 */
[----:B------:R-:W-:Y:S01]  /*b1c0*/  ULDC.64 UR8, c[0x0][0x628] ;  /* 0x00018a0000087ab9 */ /* 0x000fe20000000a00 */
[----:B------:R-:W0:Y:S01]  /*b1d0*/  S2R R14, SR_CTAID.X ;  /* 0x00000000000e7919 */ /* 0x000e220000002500 */
[----:B------:R-:W-:Y:S01]  /*b1e0*/  ISETP.NE.U32.AND P1, PT, RZ, UR8, PT ;  /* 0x00000008ff007c0c */ /* 0x000fe2000bf25070 */
[----:B------:R-:W-:Y:S01]  /*b1f0*/  ULDC UR11, c[0x0][0x630] ;  /* 0x00018c00000b7ab9 */ /* 0x000fe20000000800 */
[----:B------:R-:W-:Y:S01]  /*b200*/  IMAD.MOV.U32 R4, RZ, RZ, R16 ;  /* 0x000000ffff047224 */ /* 0x000fe200078e0010 */
[----:B------:R-:W1:Y:S01]  /*b210*/  S2R R12, SR_CTAID.Y ;  /* 0x00000000000c7919 */ /* 0x000e620000002600 */
[----:B------:R-:W-:Y:S01]  /*b220*/  ISETP.NE.AND.EX P1, PT, RZ, UR9, PT, P1 ;  /* 0x00000009ff007c0c */ /* 0x000fe2000bf25310 */
[----:B------:R-:W-:-:S12]  /*b230*/  IMAD.MOV.U32 R5, RZ, RZ, R17 ;  /* 0x000000ffff057224 */ /* 0x000fd800078e0011 */
[----:B------:R-:W-:Y:S05]  /*b240*/  @!P1 BRA `(.L_x_300) ;  /* 0x0000000000289947 */ /* 0x000fea0003800000 */
[----:B------:R-:W-:Y:S02]  /*b250*/  ULDC UR10, c[0x0][0x634] ;  /* 0x00018d00000a7ab9 */ /* 0x000fe40000000800 */
[----:B------:R-:W-:-:S05]  /*b260*/  IADD3 R9, P1, R16, UR10, RZ ;  /* 0x0000000a10097c10 */ /* 0x000fca000ff3e0ff */
[----:B------:R-:W-:-:S04]  /*b270*/  IMAD.X R15, RZ, RZ, R17, P1 ;  /* 0x000000ffff0f7224 */ /* 0x000fc800008e0611 */
[----:B------:R-:W-:-:S04]  /*b280*/  IMAD.WIDE.U32 R6, R15, UR8, RZ ;  /* 0x000000080f067c25 */ /* 0x000fc8000f8e00ff */
[----:B------:R-:W-:-:S04]  /*b290*/  IMAD.WIDE.U32 R6, P1, R9, UR9, R6 ;  /* 0x0000000909067c25 */ /* 0x000fc8000f820006 */
[----:B------:R-:W-:-:S04]  /*b2a0*/  IMAD.WIDE.U32 R8, R9, UR8, RZ ;  /* 0x0000000809087c25 */ /* 0x000fc8000f8e00ff */
[----:B------:R-:W-:Y:S01]  /*b2b0*/  IMAD.X R5, RZ, RZ, RZ, P1 ;  /* 0x000000ffff057224 */ /* 0x000fe200008e06ff */
[----:B------:R-:W-:Y:S01]  /*b2c0*/  IADD3 RZ, P1, R9, R6, RZ ;  /* 0x0000000609ff7210 */ /* 0x000fe20007f3e0ff */
[----:B------:R-:W-:-:S04]  /*b2d0*/  IMAD.MOV.U32 R4, RZ, RZ, R7 ;  /* 0x000000ffff047224 */ /* 0x000fc800078e0007 */
[----:B------:R-:W-:-:S08]  /*b2e0*/  IMAD.WIDE.U32.X R4, R15, UR9, R4, P1 ;  /* 0x000000090f047c25 */ /* 0x000fd000088e0404 */
.L_x_300:
[--C-:B------:R-:W-:Y:S01]  /*b2f0*/  SHF.R.U64 R8, R4, UR11, R5.reuse ;  /* 0x0000000b04087c19 */ /* 0x100fe20008001205 */
[----:B------:R-:W-:Y:S01]  /*b300*/  ULDC.64 UR8, c[0x0][0x620] ;  /* 0x0001880000087ab9 */ /* 0x000fe20000000a00 */
[----:B------:R-:W-:Y:S01]  /*b310*/  SHF.R.U32.HI R4, RZ, UR11, R5 ;  /* 0x0000000bff047c19 */ /* 0x000fe20008011605 */
[----:B------:R-:W2:Y:S01]  /*b320*/  LDC R25, c[0x0][0x144] ;  /* 0x00005100ff197b82 */ /* 0x000ea20000000800 */
[----:B------:R-:W-:Y:S01]  /*b330*/  IADD3 R7, P1, RZ, -R8, RZ ;  /* 0x80000008ff077210 */ /* 0x000fe20007f3e0ff */
[----:B------:R-:W-:Y:S01]  /*b340*/  ULDC.64 UR12, c[0x0][0x640] ;  /* 0x00019000000c7ab9 */ /* 0x000fe20000000a00 */
[----:B0-----:R-:W-:Y:S01]  /*b350*/  I2FP.F32.U32 R9, R14 ;  /* 0x0000000e00097245 */ /* 0x001fe20000201000 */
[----:B------:R-:W-:Y:S02]  /*b360*/  ULDC UR10, c[0x0][0x608] ;  /* 0x00018200000a7ab9 */ /* 0x000fe40000000800 */
[----:B------:R-:W-:Y:S01]  /*b370*/  IMAD.X R4, RZ, RZ, ~R4, P1 ;  /* 0x000000ffff047224 */ /* 0x000fe200008e0e04 */
[----:B------:R-:W-:Y:S01]  /*b380*/  ISETP.NE.U32.AND P1, PT, RZ, UR12, PT ;  /* 0x0000000cff007c0c */ /* 0x000fe2000bf25070 */
[----:B------:R-:W0:Y:S02]  /*b390*/  LDC R21, c[0x0][0x148] ;  /* 0x00005200ff157b82 */ /* 0x000e240000000800 */
[----:B------:R-:W-:Y:S01]  /*b3a0*/  IMAD R6, R4, UR8, RZ ;  /* 0x0000000804067c24 */ /* 0x000fe2000f8e02ff */
[----:B------:R-:W-:Y:S01]  /*b3b0*/  ISETP.NE.AND.EX P1, PT, RZ, UR13, PT, P1 ;  /* 0x0000000dff007c0c */ /* 0x000fe2000bf25310 */
[----:B------:R-:W-:Y:S01]  /*b3c0*/  IMAD.WIDE.U32 R4, R7, UR8, R16 ;  /* 0x0000000807047c25 */ /* 0x000fe2000f8e0010 */
[----:B------:R-:W-:-:S03]  /*b3d0*/  ULDC UR8, c[0x0][0x150] ;  /* 0x0000540000087ab9 */ /* 0x000fc60000000800 */
[----:B------:R-:W-:Y:S02]  /*b3e0*/  IMAD R7, R7, UR9, R6 ;  /* 0x0000000907077c24 */ /* 0x000fe4000f8e0206 */
[----:B------:R-:W-:Y:S01]  /*b3f0*/  FMUL R6, R9, UR8 ;  /* 0x0000000809067c20 */ /* 0x000fe20008400000 */
[----:B------:R-:W-:Y:S01]  /*b400*/  ULDC UR8, c[0x0][0x618] ;  /* 0x0001860000087ab9 */ /* 0x000fe20000000800 */
[----:B------:R-:W-:Y:S01]  /*b410*/  ULDC UR9, c[0x0][0x154] ;  /* 0x0000550000097ab9 */ /* 0x000fe20000000800 */
[----:B------:R-:W-:-:S03]  /*b420*/  IMAD.IADD R5, R5, 0x1, R7 ;  /* 0x0000000105057824 */ /* 0x000fc600078e0207 */
[----:B------:R-:W3:Y:S02]  /*b430*/  F2I.U32.TRUNC.NTZ R6, R6 ;  /* 0x0000000600067305 */ /* 0x000ee4000020f000 */
[----:B------:R-:W-:Y:S02]  /*b440*/  SHF.R.U64 R9, R4, UR8, R5 ;  /* 0x0000000804097c19 */ /* 0x000fe40008001205 */
[----:B-1----:R-:W-:-:S05]  /*b450*/  I2FP.F32.U32 R4, R12 ;  /* 0x0000000c00047245 */ /* 0x002fca0000201000 */
[----:B------:R-:W-:Y:S01]  /*b460*/  FMUL R22, R4, UR9 ;  /* 0x0000000904167c20 */ /* 0x000fe20008400000 */
[----:B------:R-:W-:Y:S01]  /*b470*/  SHF.R.U32.HI R4, RZ, UR8, R5 ;  /* 0x00000008ff047c19 */ /* 0x000fe20008011605 */
[----:B------:R-:W-:-:S03]  /*b480*/  ULDC UR8, c[0x0][0x658] ;  /* 0x0001960000087ab9 */ /* 0x000fc60000000800 */
[--C-:B------:R-:W-:Y:S01]  /*b490*/  SHF.R.U64 R20, R9, UR10, R4.reuse ;  /* 0x0000000a09147c19 */ /* 0x100fe20008001204 */
[----:B------:R-:W1:Y:S01]  /*b4a0*/  F2I.U32.TRUNC.NTZ R22, R22 ;  /* 0x0000001600167305 */ /* 0x000e62000020f000 */
[----:B------:R-:W-:Y:S01]  /*b4b0*/  SHF.R.U32.HI R5, RZ, UR10, R4 ;  /* 0x0000000aff057c19 */ /* 0x000fe20008011604 */
[----:B---3--:R-:W-:-:S03]  /*b4c0*/  IMAD.MOV R6, RZ, RZ, -R6 ;  /* 0x000000ffff067224 */ /* 0x008fc600078e0a06 */
[--C-:B------:R-:W-:Y:S01]  /*b4d0*/  SHF.R.U64 R15, R20, UR8, R5.reuse ;  /* 0x00000008140f7c19 */ /* 0x100fe20008001205 */
[----:B--2---:R-:W-:Y:S01]  /*b4e0*/  IMAD R14, R25, R6, R14 ;  /* 0x00000006190e7224 */ /* 0x004fe200078e020e */
[----:B------:R-:W-:-:S03]  /*b4f0*/  SHF.R.U32.HI R23, RZ, UR8, R5 ;  /* 0x00000008ff177c19 */ /* 0x000fc60008011605 */
[----:B------:R-:W-:Y:S02]  /*b500*/  IMAD.MOV.U32 R4, RZ, RZ, R15 ;  /* 0x000000ffff047224 */ /* 0x000fe400078e000f */
[----:B------:R-:W-:Y:S01]  /*b510*/  IMAD.MOV.U32 R5, RZ, RZ, R23 ;  /* 0x000000ffff057224 */ /* 0x000fe200078e0017 */
[----:B-1----:R-:W-:Y:S06]  /*b520*/  @!P1 BRA `(.L_x_301) ;  /* 0x0000000000289947 */ /* 0x002fec0003800000 */
[----:B------:R-:W-:Y:S02]  /*b530*/  ULDC UR8, c[0x0][0x64c] ;  /* 0x0001930000087ab9 */ /* 0x000fe40000000800 */
[----:B------:R-:W-:-:S05]  /*b540*/  IADD3 R5, P1, R15, UR8, RZ ;  /* 0x000000080f057c10 */ /* 0x000fca000ff3e0ff */
[----:B------:R-:W-:-:S04]  /*b550*/  IMAD.X R23, RZ, RZ, R23, P1 ;  /* 0x000000ffff177224 */ /* 0x000fc800008e0617 */
[----:B------:R-:W-:-:S04]  /*b560*/  IMAD.WIDE.U32 R6, R23, UR12, RZ ;  /* 0x0000000c17067c25 */ /* 0x000fc8000f8e00ff */
[----:B------:R-:W-:-:S04]  /*b570*/  IMAD.WIDE.U32 R6, P1, R5, UR13, R6 ;  /* 0x0000000d05067c25 */ /* 0x000fc8000f820006 */
[----:B------:R-:W-:-:S04]  /*b580*/  IMAD.WIDE.U32 R4, R5, UR12, RZ ;  /* 0x0000000c05047c25 */ /* 0x000fc8000f8e00ff */
[----:B------:R-:W-:Y:S01]  /*b590*/  IMAD.MOV.U32 R4, RZ, RZ, R7 ;  /* 0x000000ffff047224 */ /* 0x000fe200078e0007 */
[----:B------:R-:W-:Y:S01]  /*b5a0*/  IADD3 RZ, P3, R5, R6, RZ ;  /* 0x0000000605ff7210 */ /* 0x000fe20007f7e0ff */
[----:B------:R-:W-:-:S04]  /*b5b0*/  IMAD.X R5, RZ, RZ, RZ, P1 ;  /* 0x000000ffff057224 */ /* 0x000fc800008e06ff */
[----:B------:R-:W-:-:S08]  /*b5c0*/  IMAD.WIDE.U32.X R4, R23, UR13, R4, P3 ;  /* 0x0000000d17047c25 */ /* 0x000fd000098e0404 */
.L_x_301:
[----:B------:R-:W-:Y:S01]  /*b5d0*/  ISETP.NE.AND P1, PT, R2, 0x1, PT ;  /* 0x000000010200780c */ /* 0x000fe20003f25270 */
[----:B------:R-:W-:Y:S01]  /*b5e0*/  ULDC UR8, c[0x0][0x648] ;  /* 0x0001920000087ab9 */ /* 0x000fe20000000800 */
[----:B------:R-:W-:Y:S01]  /*b5f0*/  LOP3.LUT R20, R20, UR6, RZ, 0xc0, !PT ;  /* 0x0000000614147c12 */ /* 0x000fe2000f8ec0ff */
[----:B------:R-:W-:Y:S01]  /*b600*/  IMAD.MOV R22, RZ, RZ, -R22 ;  /* 0x000000ffff167224 */ /* 0x000fe200078e0a16 */
[----:B------:R-:W-:Y:S01]  /*b610*/  SHF.R.U64 R5, R4, UR8, R5 ;  /* 0x0000000804057c19 */ /* 0x000fe20008001205 */
[----:B------:R-:W-:Y:S01]  /*b620*/  ULDC UR8, c[0x0][0x638] ;  /* 0x00018e0000087ab9 */ /* 0x000fe20000000800 */
[----:B------:R-:W-:Y:S01]  /*b630*/  LOP3.LUT R6, R9, UR4, RZ, 0xc0, !PT ;  /* 0x0000000409067c12 */ /* 0x000fe2000f8ec0ff */
[----:B------:R-:W-:Y:S02]  /*b640*/  ULDC UR9, c[0x0][0x610] ;  /* 0x0001840000097ab9 */ /* 0x000fe40000000800 */
[----:B------:R-:W-:Y:S02]  /*b650*/  IMAD.MOV R4, RZ, RZ, -R5 ;  /* 0x000000ffff047224 */ /* 0x000fe400078e0a05 */
[----:B------:R-:W-:-:S02]  /*b660*/  IMAD R5, R5, UR5, R20 ;  /* 0x0000000505057c24 */ /* 0x000fc4000f8e0214 */
[----:B0-----:R-:W-:Y:S02]  /*b670*/  @P1 IMAD R14, R21, R22, R12 ;  /* 0x00000016150e1224 */ /* 0x001fe400078e020c */
[----:B------:R-:W-:Y:S01]  /*b680*/  IMAD R15, R4, UR8, R15 ;  /* 0x00000008040f7c24 */ /* 0x000fe2000f8e020f */
[----:B------:R-:W-:Y:S01]  /*b690*/  ULDC UR8, c[0x0][0x600] ;  /* 0x0001800000087ab9 */ /* 0x000fe20000000800 */
[----:B------:R-:W-:Y:S02]  /*b6a0*/  IMAD R14, R5, UR9, R14 ;  /* 0x00000009050e7c24 */ /* 0x000fe4000f8e020e */
[----:B------:R-:W-:Y:S02]  /*b6b0*/  IMAD R15, R15, UR8, R6 ;  /* 0x000000080f0f7c24 */ /* 0x000fe4000f8e0206 */
[----:B------:R-:W-:-:S03]  /*b6c0*/  IMAD.MOV.U32 R4, RZ, RZ, 0x1 ;  /* 0x00000001ff047424 */ /* 0x000fc600078e00ff */
[----:B------:R-:W-:Y:S02]  /*b6d0*/  SEL R9, R15, R14, !P1 ;  /* 0x0000000e0f097207 */ /* 0x000fe40004800000 */
[----:B------:R-:W-:-:S07]  /*b6e0*/  SEL R7, R14, R15, !P1 ;  /* 0x0000000f0e077207 */ /* 0x000fce0004800000 */
.L_x_299:
[----:B------:R-:W-:Y:S05]  /*b6f0*/  BSYNC B1 ;  /* 0x0000000000017941 */ /* 0x000fea0003800000 */
.L_x_298:
[----:B------:R-:W-:-:S13]  /*b700*/  LOP3.LUT P1, RZ, R4, 0xff, RZ, 0xc0, !PT ;  /* 0x000000ff04ff7812 */ /* 0x000fda000782c0ff */
[----:B------:R-:W-:Y:S05]  /*b710*/  @P1 BRA `(.L_x_302) ;  /* 0xfffffff400181947 */ /* 0x000fea000383ffff */
[----:B------:R-:W-:Y:S05]  /*b720*/  BSYNC B0 ;  /* 0x0000000000007941 */ /* 0x000fea0003800000 */
.L_x_290:
[----:B------:R-:W-:-:S03]  /*b730*/  UMOV UR8, 0xffffffff ;  /* 0xffffffff00087882 */ /* 0x000fc60000000000 */
[----:B------:R-:W-:Y:S05]  /*b740*/  BRA.DIV UR8, `(.L_x_303) ;  /* 0x0000000208d07947 */ /* 0x000fea000b800000 */
[----:B------:R-:W-:-:S13]  /*b750*/  ELECT P6, URZ, PT ;  /* 0x00000000003f782f */ /* 0x000fda00038c0000 */
.L_x_315:
[----:B------:R-:W-:Y:S04]  /*b760*/  BSSY B0, `(.L_x_304) ;  /* 0x0000019000007945 */ /* 0x000fe80003800000 */
[----:B------:R-:W-:Y:S05]  /*b770*/  @!P6 BRA `(.L_x_305) ;  /* 0x00000000005ce947 */ /* 0x000fea0003800000 */
[----:B------:R-:W-:-:S04]  /*b780*/  LOP3.LUT R19, R19, 0x2, RZ, 0xfc, !PT ;  /* 0x0000000213137812 */ /* 0x000fc800078efcff */
[----:B------:R-:W-:-:S13]  /*b790*/  ISETP.NE.AND P0, PT, R19, 0x3, PT ;  /* 0x000000031300780c */ /* 0x000fda0003f05270 */
[----:B------:R-:W-:Y:S05]  /*b7a0*/  @!P0 BRA `(.L_x_306) ;  /* 0x0000000000048947 */ /* 0x000fea0003800000 */
[----:B------:R-:W-:Y:S01]  /*b7b0*/  BPT.TRAP 0x1 ;  /* 0x000000040000795c */ /* 0x000fe20000300000 */
.L_x_306:
[----:B------:R-:W0:Y:S01]  /*b7c0*/  S2R R5, SR_CgaCtaId ;  /* 0x0000000000057919 */ /* 0x000e220000008800 */
[----:B------:R-:W-:Y:S02]  /*b7d0*/  MOV R2, 0x400 ;  /* 0x0000040000027802 */ /* 0x000fe40000000f00 */
[----:B------:R-:W-:Y:S02]  /*b7e0*/  SHF.L.U32 R4, R3, 0x1f, RZ ;  /* 0x0000001f03047819 */ /* 0x000fe400000006ff */
[----:B0-----:R-:W-:-:S05]  /*b7f0*/  LEA R5, R5, R2, 0x18 ;  /* 0x0000000205057211 */ /* 0x001fca00078ec0ff */
[----:B------:R-:W-:-:S04]  /*b800*/  VIADD R5, R5, 0x10 ;  /* 0x0000001005057836 */ /* 0x000fc80000000000 */
[C---:B------:R-:W-:Y:S02]  /*b810*/  IMAD R7, R0.reuse, 0x8, R5 ;  /* 0x0000000800077824 */ /* 0x040fe400078e0205 */
[----:B------:R-:W-:Y:S02]  /*b820*/  VIADD R0, R0, 0x1 ;  /* 0x0000000100007836 */ /* 0x000fe40000000000 */
[----:B------:R-:W0:Y:S03]  /*b830*/  SYNCS.PHASECHK.TRANS64.TRYWAIT P0, [R7+URZ], R4 ;  /* 0x00000004070075a7 */ /* 0x000e26000800017f */
[----:B------:R-:W-:-:S04]  /*b840*/  ISETP.NE.AND P1, PT, R0, 0x2, PT ;  /* 0x000000020000780c */ /* 0x000fc80003f25270 */
[----:B------:R-:W-:Y:S02]  /*b850*/  SEL R2, RZ, 0x1, P1 ;  /* 0x00000001ff027807 */ /* 0x000fe40000800000 */
[----:B------:R-:W-:Y:S02]  /*b860*/  SEL R0, R0, RZ, P1 ;  /* 0x000000ff00007207 */ /* 0x000fe40000800000 */
[----:B------:R-:W-:Y:S01]  /*b870*/  LOP3.LUT R2, R3, R2, RZ, 0x3c, !PT ;  /* 0x0000000203027212 */ /* 0x000fe200078e3cff */
[----:B0-----:R-:W-:Y:S06]  /*b880*/  @!P0 BRA `(.L_x_307) ;  /* 0x0000000000a08947 */ /* 0x001fec0003800000 */
.L_x_316:
[----:B------:R-:W-:Y:S01]  /*b890*/  IMAD R5, R0, 0x8, R5 ;  /* 0x0000000800057824 */ /* 0x000fe200078e0205 */
[----:B------:R-:W-:-:S07]  /*b8a0*/  SHF.L.U32 R0, R2, 0x1f, RZ ;  /* 0x0000001f02007819 */ /* 0x000fce00000006ff */
.L_x_308:
[----:B-1----:R1:W2:Y:S02]  /*b8b0*/  SYNCS.PHASECHK.TRANS64.TRYWAIT P0, [R5+URZ], R0 ;  /* 0x00000000050075a7 */ /* 0x0022a4000800017f */
[----:B--2---:R-:W-:Y:S05]  /*b8c0*/  @!P0 NANOSLEEP.SYNCS 0x989680 ;  /* 0x009896800000895d */ /* 0x004fea0003900000 */
[----:B------:R-:W2:Y:S02]  /*b8d0*/  @!P0 SYNCS.PHASECHK.TRANS64 P0, [R5+URZ], R0 ;  /* 0x00000000050085a7 */ /* 0x000ea4000800007f */
[----:B--2---:R-:W-:Y:S05]  /*b8e0*/  @!P0 BRA `(.L_x_308) ;  /* 0xfffffffc00f08947 */ /* 0x004fea000383ffff */
.L_x_305:
[----:B------:R-:W-:Y:S05]  /*b8f0*/  BSYNC B0 ;  /* 0x0000000000007941 */ /* 0x000fea0003800000 */
.L_x_304:
[----:B------:R-:W-:Y:S05]  /*b900*/  EXIT ;  /* 0x000000000000794d */ /* 0x000fea0003800000 */
.L_x_17:
[----:B---3--:R3:W4:Y:S02]  /*b910*/  SYNCS.PHASECHK.TRANS64.TRYWAIT P1, [R3+URZ], R0 ;  /* 0x00000000030075a7 */ /* 0x008724000802017f */
[----:B----4-:R-:W-:Y:S05]  /*b920*/  @!P1 NANOSLEEP.SYNCS 0x989680 ;  /* 0x009896800000995d */ /* 0x010fea0003900000 */
[----:B------:R-:W4:Y:S02]  /*b930*/  @!P1 SYNCS.PHASECHK.TRANS64 P1, [R3+URZ], R0 ;  /* 0x00000000030095a7 */ /* 0x000f24000802007f */
[----:B----4-:R-:W-:Y:S05]  /*b940*/  @!P1 BRA `(.L_x_17) ;  /* 0xfffffffc00f09947 */ /* 0x010fea000383ffff */
[----:B------:R-:W-:Y:S05]  /*b950*/  BRA `(.L_x_16) ;  /* 0xffffff58001c7947 */ /* 0x000fea000383ffff */
.L_x_22:
[----:B-1----:R-:W-:-:S04]  /*b960*/  IMAD.U32 R4, RZ, RZ, UR9 ;  /* 0x00000009ff047e24 */ /* 0x002fc8000f8e00ff */
[----:B------:R1:W2:Y:S03]  /*b970*/  SYNCS.PHASECHK.TRANS64.TRYWAIT P1, [R4+URZ], R3 ;  /* 0x00000003040075a7 */ /* 0x0002a6000802017f */
[----:B--2---:R-:W-:Y:S05]  /*b980*/  @!P1 NANOSLEEP.SYNCS 0x989680 ;  /* 0x009896800000995d */ /* 0x004fea0003900000 */
[----:B------:R-:W2:Y:S02]  /*b990*/  @!P1 SYNCS.PHASECHK.TRANS64 P1, [R4+URZ], R3 ;  /* 0x00000003040095a7 */ /* 0x000ea4000802007f */
[----:B--2---:R-:W-:Y:S05]  /*b9a0*/  @!P1 BRA `(.L_x_22) ;  /* 0xfffffffc00ec9947 */ /* 0x004fea000383ffff */
[----:B------:R-:W-:Y:S05]  /*b9b0*/  BRA `(.L_x_21) ;  /* 0xffffff5c00887947 */ /* 0x000fea000383ffff */
.L_x_291:
[----:B------:R-:W-:Y:S01]  /*b9c0*/  BSSY B1, `(.L_x_309) ;  /* 0x0000006000017945 */ /* 0x000fe20003800000 */
[----:B------:R-:W-:-:S07]  /*b9d0*/  IMAD.MOV.U32 R15, RZ, RZ, -0x1 ;  /* 0xffffffffff0f7424 */ /* 0x000fce00078e00ff */
[----:B------:R-:W-:Y:S05]  /*b9e0*/  WARPSYNC.COLLECTIVE R15, `(.L_x_310) ;  /* 0x000000000f0c7348 */ /* 0x000fea0003c00000 */
[----:B------:R-:W-:Y:S02]  /*b9f0*/  ELECT P6, UR62, PT ;  /* 0x00000000003e782f */ /* 0x000fe400038c0000 */
[----:B------:R-:W-:Y:S01]  /*ba00*/  MOV R14, UR62 ;  /* 0x0000003e000e7c02 */ /* 0x000fe20008000f00 */
[----:B------:R-:W-:Y:S10]  /*ba10*/  ENDCOLLECTIVE ;  /* 0x000000000000791b */ /* 0x000ff40003800000 */
.L_x_310:
[----:B------:R-:W-:Y:S05]  /*ba20*/  BSYNC B1 ;  /* 0x0000000000017941 */ /* 0x000fea0003800000 */
.L_x_309:
[----:B------:R-:W-:Y:S05]  /*ba30*/  BRA `(.L_x_311) ;  /* 0xfffffff0005c7947 */ /* 0x000fea000383ffff */
.L_x_294:
[----:B0-----:R0:W1:Y:S02]  /*ba40*/  SYNCS.PHASECHK.TRANS64.TRYWAIT P1, [R12+URZ+0x10], R7 ;  /* 0x000010070c0075a7 */ /* 0x001064000802017f */
[----:B-1----:R-:W-:Y:S05]  /*ba50*/  @!P1 NANOSLEEP.SYNCS 0x989680 ;  /* 0x009896800000995d */ /* 0x002fea0003900000 */
[----:B------:R-:W1:Y:S02]  /*ba60*/  @!P1 SYNCS.PHASECHK.TRANS64 P1, [R12+URZ+0x10], R7 ;  /* 0x000010070c0095a7 */ /* 0x000e64000802007f */
[----:B-1----:R-:W-:Y:S05]  /*ba70*/  @!P1 BRA `(.L_x_294) ;  /* 0xfffffffc00f09947 */ /* 0x002fea000383ffff */
[----:B------:R-:W-:Y:S05]  /*ba80*/  BRA `(.L_x_312) ;  /* 0xfffffff000907947 */ /* 0x000fea000383ffff */
.L_x_303:
[----:B------:R-:W-:Y:S01]  /*ba90*/  BSSY B0, `(.L_x_313) ;  /* 0x0000006000007945 */ /* 0x000fe20003800000 */
[----:B------:R-:W-:-:S07]  /*baa0*/  IMAD.MOV.U32 R15, RZ, RZ, -0x1 ;  /* 0xffffffffff0f7424 */ /* 0x000fce00078e00ff */
[----:B------:R-:W-:Y:S05]  /*bab0*/  WARPSYNC.COLLECTIVE R15, `(.L_x_314) ;  /* 0x000000000f0c7348 */ /* 0x000fea0003c00000 */
[----:B------:R-:W-:Y:S02]  /*bac0*/  ELECT P6, UR62, PT ;  /* 0x00000000003e782f */ /* 0x000fe400038c0000 */
[----:B------:R-:W-:Y:S01]  /*bad0*/  MOV R14, UR62 ;  /* 0x0000003e000e7c02 */ /* 0x000fe20008000f00 */
[----:B------:R-:W-:Y:S10]  /*bae0*/  ENDCOLLECTIVE ;  /* 0x000000000000791b */ /* 0x000ff40003800000 */
.L_x_314:
[----:B------:R-:W-:Y:S05]  /*baf0*/  BSYNC B0 ;  /* 0x0000000000007941 */ /* 0x000fea0003800000 */
.L_x_313:
[----:B------:R-:W-:Y:S05]  /*bb00*/  BRA `(.L_x_315) ;  /* 0xfffffffc00147947 */ /* 0x000fea000383ffff */
.L_x_307:
[----:B0-----:R0:W1:Y:S02]  /*bb10*/  SYNCS.PHASECHK.TRANS64.TRYWAIT P0, [R7+URZ], R4 ;  /* 0x00000004070075a7 */ /* 0x001064000800017f */
[----:B-1----:R-:W-:Y:S05]  /*bb20*/  @!P0 NANOSLEEP.SYNCS 0x989680 ;  /* 0x009896800000895d */ /* 0x002fea0003900000 */
[----:B------:R-:W1:Y:S02]  /*bb30*/  @!P0 SYNCS.PHASECHK.TRANS64 P0, [R7+URZ], R4 ;  /* 0x00000004070085a7 */ /* 0x000e64000800007f */
[----:B-1----:R-:W-:Y:S05]  /*bb40*/  @!P0 BRA `(.L_x_307) ;  /* 0xfffffffc00f08947 */ /* 0x002fea000383ffff */
[----:B------:R-:W-:Y:S05]  /*bb50*/  BRA `(.L_x_316) ;  /* 0xfffffffc004c7947 */ /* 0x000fea000383ffff */
.L_x_317:
[----:B------:R-:W-:-:S00]  /*bb60*/  BRA `(.L_x_317) ;  /* 0xfffffffc00fc7947 */ /* 0x000fc0000383ffff */
[----:B------:R-:W-:-:S00]  /*bb70*/  NOP ;  /* 0x0000000000007918 */ /* 0x000fc00000000000 */
        /* <DEDUP_REMOVED lines=8> */
.L_x_318:


//--------------------- .nv.global.init           --------------------------
	.section	.nv.global.init,"aw",@progbits
.nv.global.init:
	.type		$str$22,@object
	.size		$str$22,($str$23 - $str$22)
$str$22:
        /*0000*/ 	.byte	0x6b, 0x5f, 0x74, 0x69, 0x6c, 0x65, 0x5f, 0x63, 0x6f, 0x75, 0x6e, 0x74, 0x20, 0x3e, 0x3d, 0x20
        /*0010*/ 	.byte	0x31, 0x00
	.type		$str$23,@object
	.size		$str$23,(__unnamed_1 - $str$23)
$str$23:
        /*0012*/ 	.byte	0x2f, 0x74, 0x6d, 0x70, 0x2f, 0x63, 0x75, 0x74, 0x6c, 0x61, 0x73, 0x73, 0x5f, 0x73, 0x77, 0x65
        /*0022*/ 	.byte	0x65, 0x70, 0x5f, 0x73, 0x72, 0x63, 0x2f, 0x69, 0x6e, 0x63, 0x6c, 0x75, 0x64, 0x65, 0x2f, 0x63
        /*0032*/ 	.byte	0x75, 0x74, 0x6c, 0x61, 0x73, 0x73, 0x2f, 0x67, 0x65, 0x6d, 0x6d, 0x2f, 0x63, 0x6f, 0x6c, 0x6c
        /*0042*/ 	.byte	0x65, 0x63, 0x74, 0x69, 0x76, 0x65, 0x2f, 0x73, 0x6d, 0x39, 0x30, 0x5f, 0x6d, 0x6d, 0x61, 0x5f
        /*0052*/ 	.byte	0x74, 0x6d, 0x61, 0x5f, 0x67, 0x6d, 0x6d, 0x61, 0x5f, 0x73, 0x73, 0x5f, 0x77, 0x61, 0x72, 0x70
        /*0062*/ 	.byte	0x73, 0x70, 0x65, 0x63, 0x69, 0x61, 0x6c, 0x69, 0x7a, 0x65, 0x64, 0x2e, 0x68, 0x70, 0x70, 0x00
	.type		__unnamed_1,@object
	.size		__unnamed_1,(.L_0 - __unnamed_1)
__unnamed_1:
        /*0072*/ 	.byte	0x76, 0x6f, 0x69, 0x64, 0x20, 0x63, 0x75, 0x74, 0x6c, 0x61, 0x73, 0x73, 0x3a, 0x3a, 0x67, 0x65
        /* <DEDUP_REMOVED lines=180> */
        /*0bc2*/ 	.byte	0x6e, 0x74, 0x69, 0x74, 0x79, 0x5d, 0x00
.L_0:


//--------------------- .nv.shared._ZN7cutlass13device_kernelINS_4gemm6kernel13GemmUniversalIN4cute5tupleIJiiiiEEENS1_10collective13CollectiveMmaINS1_34MainloopSm90TmaGmmaWarpSpecializedILi2ENS5_IJNS4_1CILi1EEESB_SB_EEENS1_35KernelTmaWarpSpecializedCooperativeEEENS5_IJNSA_ILi128EEENSA_ILi256EEESF_EEENS_10bfloat16_tENS5_IJlSB_lEEESI_SJ_NS4_8TiledMMAINS4_8MMA_AtomIJNS4_4SM904GMMA28MMA_64x256x16_F32BF16BF16_SSILNSN_5MajorE0ELSP_0ELNSN_7ScaleInE1ELSQ_1EEEEEENS4_6LayoutINS5_IJNSA_ILi2EEESB_SB_EEENS5_IJSB_NSA_ILi0EEESW_EEEEENS5_IJNS4_10UnderscoreESZ_SZ_EEEEENS4_13SM90_TMA_LOADENS4_14ComposedLayoutINS4_7SwizzleILi3ELi4ELi3EEENS4_18smem_ptr_flag_bitsILi16EEENST_INS5_IJNSA_ILi8EEENSA_ILi64EEEEEENS5_IJS19_SB_EEEEEEEvNS4_8identityES12_S1D_vS1E_EENS_8epilogue10collective6detail29Sm90TmaWarpSpecializedAdapterINS1H_15DefaultEpilogueISI_SJ_SJ_NS1G_6thread17LinearCombinationISI_Li1EffLNS1L_9ScaleType4KindE0ELNS_15FloatRoundStyleE2ESI_EENS1_15EpilogueDefaultEEEEEvvEEEEvNT_6ParamsE --------------------------
	.section	.nv.shared._ZN7cutlass13device_kernelINS_4gemm6kernel13GemmUniversalIN4cute5tupleIJiiiiEEENS1_10collective13CollectiveMmaINS1_34MainloopSm90TmaGmmaWarpSpecializedILi2ENS5_IJNS4_1CILi1EEESB_SB_EEENS1_35KernelTmaWarpSpecializedCooperativeEEENS5_IJNSA_ILi128EEENSA_ILi256EEESF_EEENS_10bfloat16_tENS5_IJlSB_lEEESI_SJ_NS4_8TiledMMAINS4_8MMA_AtomIJNS4_4SM904GMMA28MMA_64x256x16_F32BF16BF16_SSILNSN_5MajorE0ELSP_0ELNSN_7ScaleInE1ELSQ_1EEEEEENS4_6LayoutINS5_IJNSA_ILi2EEESB_SB_EEENS5_IJSB_NSA_ILi0EEESW_EEEEENS5_IJNS4_10UnderscoreESZ_SZ_EEEEENS4_13SM90_TMA_LOADENS4_14ComposedLayoutINS4_7SwizzleILi3ELi4ELi3EEENS4_18smem_ptr_flag_bitsILi16EEENST_INS5_IJNSA_ILi8EEENSA_ILi64EEEEEENS5_IJS19_SB_EEEEEEEvNS4_8identityES12_S1D_vS1E_EENS_8epilogue10collective6detail29Sm90TmaWarpSpecializedAdapterINS1H_15DefaultEpilogueISI_SJ_SJ_NS1G_6thread17LinearCombinationISI_Li1EffLNS1L_9ScaleType4KindE0ELNS_15FloatRoundStyleE2ESI_EENS1_15EpilogueDefaultEEEEEvvEEEEvNT_6ParamsE,"aw",@nobits
	.sectionflags	@""
	.align	16
	.zero		1024


//--------------------- .nv.shared.reserved.0     --------------------------
	.section	.nv.shared.reserved.0,"aw",@nobits
	.weak		__nv_reservedSMEM_offset_0_alias
	.size		__nv_reservedSMEM_offset_0_alias, 0, 0
	.other		__nv_reservedSMEM_offset_0_alias,@"STO_CUDA_RESERVED_SHARED STV_DEFAULT"
__nv_reservedSMEM_offset_0_alias:
	.zero		0


//--------------------- .nv.global                --------------------------
	.section	.nv.global,"aw",@nobits
.nv.global:
	.type		_ZN40_INTERNAL_dea8175c_4_k_cu_8f5b5104_154534cute1_E,@object
	.size		_ZN40_INTERNAL_dea8175c_4_k_cu_8f5b5104_154534cute1_E,(_ZN40_INTERNAL_dea8175c_4_k_cu_8f5b5104_154534cuda3std3__45__cpo6cbeginE - _ZN40_INTERNAL_dea8175c_4_k_cu_8f5b5104_154534cute1_E)
_ZN40_INTERNAL_dea8175c_4_k_cu_8f5b5104_154534cute1_E:
	.zero		1
	.type		_ZN40_INTERNAL_dea8175c_4_k_cu_8f5b5104_154534cuda3std3__45__cpo6cbeginE,@object
	.size		_ZN40_INTERNAL_dea8175c_4_k_cu_8f5b5104_154534cuda3std3__45__cpo6cbeginE,(_ZN40_INTERNAL_dea8175c_4_k_cu_8f5b5104_154534cuda3std3__48in_placeE - _ZN40_INTERNAL_dea8175c_4_k_cu_8f5b5104_154534cuda3std3__45__cpo6cbeginE)
_ZN40_INTERNAL_dea8175c_4_k_cu_8f5b5104_154534cuda3std3__45__cpo6cbeginE:
	.zero		1
	.type		_ZN40_INTERNAL_dea8175c_4_k_cu_8f5b5104_154534cuda3std3__48in_placeE,@object
	.size		_ZN40_INTERNAL_dea8175c_4_k_cu_8f5b5104_154534cuda3std3__48in_placeE,(_ZN40_INTERNAL_dea8175c_4_k_cu_8f5b5104_154534cuda3std6ranges3__45__cpo9iter_moveE - _ZN40_INTERNAL_dea8175c_4_k_cu_8f5b5104_154534cuda3std3__48in_placeE)
_ZN40_INTERNAL_dea8175c_4_k_cu_8f5b5104_154534cuda3std3__48in_placeE:
	.zero		1
	.type		_ZN40_INTERNAL_dea8175c_4_k_cu_8f5b5104_154534cuda3std6ranges3__45__cpo9iter_moveE,@object
	.size		_ZN40_INTERNAL_dea8175c_4_k_cu_8f5b5104_154534cuda3std6ranges3__45__cpo9iter_moveE,(_ZN40_INTERNAL_dea8175c_4_k_cu_8f5b5104_154534cuda3std3__45__cpo5beginE - _ZN40_INTERNAL_dea8175c_4_k_cu_8f5b5104_154534cuda3std6ranges3__45__cpo9iter_moveE)
_ZN40_INTERNAL_dea8175c_4_k_cu_8f5b5104_154534cuda3std6ranges3__45__cpo9iter_moveE:
	.zero		1
	.type		_ZN40_INTERNAL_dea8175c_4_k_cu_8f5b5104_154534cuda3std3__45__cpo5beginE,@object
	.size		_ZN40_INTERNAL_dea8175c_4_k_cu_8f5b5104_154534cuda3std3__45__cpo5beginE,(_ZN40_INTERNAL_dea8175c_4_k_cu_8f5b5104_154534cuda3std3__442_GLOBAL__N__dea8175c_4_k_cu_8f5b5104_154536ignoreE - _ZN40_INTERNAL_dea8175c_4_k_cu_8f5b5104_154534cuda3std3__45__cpo5beginE)
_ZN40_INTERNAL_dea8175c_4_k_cu_8f5b5104_154534cuda3std3__45__cpo5beginE:
	.zero		1
	.type		_ZN40_INTERNAL_dea8175c_4_k_cu_8f5b5104_154534cuda3std3__442_GLOBAL__N__dea8175c_4_k_cu_8f5b5104_154536ignoreE,@object
	.size		_ZN40_INTERNAL_dea8175c_4_k_cu_8f5b5104_154534cuda3std3__442_GLOBAL__N__dea8175c_4_k_cu_8f5b5104_154536ignoreE,(_ZN40_INTERNAL_dea8175c_4_k_cu_8f5b5104_154534cute7productE - _ZN40_INTERNAL_dea8175c_4_k_cu_8f5b5104_154534cuda3std3__442_GLOBAL__N__dea8175c_4_k_cu_8f5b5104_154536ignoreE)
_ZN40_INTERNAL_dea8175c_4_k_cu_8f5b5104_154534cuda3std3__442_GLOBAL__N__dea8175c_4_k_cu_8f5b5104_154536ignoreE:
	.zero		1
	.type		_ZN40_INTERNAL_dea8175c_4_k_cu_8f5b5104_154534cute7productE,@object
	.size		_ZN40_INTERNAL_dea8175c_4_k_cu_8f5b5104_154534cute7productE,(_ZN40_INTERNAL_dea8175c_4_k_cu_8f5b5104_154534cuda3std3__45__cpo3endE - _ZN40_INTERNAL_dea8175c_4_k_cu_8f5b5104_154534cute7productE)
_ZN40_INTERNAL_dea8175c_4_k_cu_8f5b5104_154534cute7productE:
	.zero		1
	.type		_ZN40_INTERNAL_dea8175c_4_k_cu_8f5b5104_154534cuda3std3__45__cpo3endE,@object
	.size		_ZN40_INTERNAL_dea8175c_4_k_cu_8f5b5104_154534cuda3std3__45__cpo3endE,(_ZN40_INTERNAL_dea8175c_4_k_cu_8f5b5104_154534cuda3std3__419piecewise_constructE - _ZN40_INTERNAL_dea8175c_4_k_cu_8f5b5104_154534cuda3std3__45__cpo3endE)
_ZN40_INTERNAL_dea8175c_4_k_cu_8f5b5104_154534cuda3std3__45__cpo3endE:
	.zero		1
	.type		_ZN40_INTERNAL_dea8175c_4_k_cu_8f5b5104_154534cuda3std3__419piecewise_constructE,@object
	.size		_ZN40_INTERNAL_dea8175c_4_k_cu_8f5b5104_154534cuda3std3__419piecewise_constructE,(_ZN40_INTERNAL_dea8175c_4_k_cu_8f5b5104_154534cuda3std3__45__cpo4cendE - _ZN40_INTERNAL_dea8175c_4_k_cu_8f5b5104_154534cuda3std3__419piecewise_constructE)
_ZN40_INTERNAL_dea8175c_4_k_cu_8f5b5104_154534cuda3std3__419piecewise_constructE:
	.zero		1
	.type		_ZN40_INTERNAL_dea8175c_4_k_cu_8f5b5104_154534cuda3std3__45__cpo4cendE,@object
	.size		_ZN40_INTERNAL_dea8175c_4_k_cu_8f5b5104_154534cuda3std3__45__cpo4cendE,(_ZN40_INTERNAL_dea8175c_4_k_cu_8f5b5104_154534cuda3std6ranges3__45__cpo4swapE - _ZN40_INTERNAL_dea8175c_4_k_cu_8f5b5104_154534cuda3std3__45__cpo4cendE)
_ZN40_INTERNAL_dea8175c_4_k_cu_8f5b5104_154534cuda3std3__45__cpo4cendE:
	.zero		1
	.type		_ZN40_INTERNAL_dea8175c_4_k_cu_8f5b5104_154534cuda3std6ranges3__45__cpo4swapE,@object
	.size		_ZN40_INTERNAL_dea8175c_4_k_cu_8f5b5104_154534cuda3std6ranges3__45__cpo4swapE,(.L_8 - _ZN40_INTERNAL_dea8175c_4_k_cu_8f5b5104_154534cuda3std6ranges3__45__cpo4swapE)
_ZN40_INTERNAL_dea8175c_4_k_cu_8f5b5104_154534cuda3std6ranges3__45__cpo4swapE:
	.zero		1
.L_8:


//--------------------- .nv.constant0._ZN7cutlass13device_kernelINS_4gemm6kernel13GemmUniversalIN4cute5tupleIJiiiiEEENS1_10collective13CollectiveMmaINS1_34MainloopSm90TmaGmmaWarpSpecializedILi2ENS5_IJNS4_1CILi1EEESB_SB_EEENS1_35KernelTmaWarpSpecializedCooperativeEEENS5_IJNSA_ILi128EEENSA_ILi256EEESF_EEENS_10bfloat16_tENS5_IJlSB_lEEESI_SJ_NS4_8TiledMMAINS4_8MMA_AtomIJNS4_4SM904GMMA28MMA_64x256x16_F32BF16BF16_SSILNSN_5MajorE0ELSP_0ELNSN_7ScaleInE1ELSQ_1EEEEEENS4_6LayoutINS5_IJNSA_ILi2EEESB_SB_EEENS5_IJSB_NSA_ILi0EEESW_EEEEENS5_IJNS4_10UnderscoreESZ_SZ_EEEEENS4_13SM90_TMA_LOADENS4_14ComposedLayoutINS4_7SwizzleILi3ELi4ELi3EEENS4_18smem_ptr_flag_bitsILi16EEENST_INS5_IJNSA_ILi8EEENSA_ILi64EEEEEENS5_IJS19_SB_EEEEEEEvNS4_8identityES12_S1D_vS1E_EENS_8epilogue10collective6detail29Sm90TmaWarpSpecializedAdapterINS1H_15DefaultEpilogueISI_SJ_SJ_NS1G_6thread17LinearCombinationISI_Li1EffLNS1L_9ScaleType4KindE0ELNS_15FloatRoundStyleE2ESI_EENS1_15EpilogueDefaultEEEEEvvEEEEvNT_6ParamsE --------------------------
	.section	.nv.constant0._ZN7cutlass13device_kernelINS_4gemm6kernel13GemmUniversalIN4cute5tupleIJiiiiEEENS1_10collective13CollectiveMmaINS1_34MainloopSm90TmaGmmaWarpSpecializedILi2ENS5_IJNS4_1CILi1EEESB_SB_EEENS1_35KernelTmaWarpSpecializedCooperativeEEENS5_IJNSA_ILi128EEENSA_ILi256EEESF_EEENS_10bfloat16_tENS5_IJlSB_lEEESI_SJ_NS4_8TiledMMAINS4_8MMA_AtomIJNS4_4SM904GMMA28MMA_64x256x16_F32BF16BF16_SSILNSN_5MajorE0ELSP_0ELNSN_7ScaleInE1ELSQ_1EEEEEENS4_6LayoutINS5_IJNSA_ILi2EEESB_SB_EEENS5_IJSB_NSA_ILi0EEESW_EEEEENS5_IJNS4_10UnderscoreESZ_SZ_EEEEENS4_13SM90_TMA_LOADENS4_14ComposedLayoutINS4_7SwizzleILi3ELi4ELi3EEENS4_18smem_ptr_flag_bitsILi16EEENST_INS5_IJNSA_ILi8EEENSA_ILi64EEEEEENS5_IJS19_SB_EEEEEEEvNS4_8identityES12_S1D_vS1E_EENS_8epilogue10collective6detail29Sm90TmaWarpSpecializedAdapterINS1H_15DefaultEpilogueISI_SJ_SJ_NS1G_6thread17LinearCombinationISI_Li1EffLNS1L_9ScaleType4KindE0ELNS_15FloatRoundStyleE2ESI_EENS1_15EpilogueDefaultEEEEEvvEEEEvNT_6ParamsE,"a",@progbits
	.sectionflags	@""
	.align	4
.nv.constant0._ZN7cutlass13device_kernelINS_4gemm6kernel13GemmUniversalIN4cute5tupleIJiiiiEEENS1_10collective13CollectiveMmaINS1_34MainloopSm90TmaGmmaWarpSpecializedILi2ENS5_IJNS4_1CILi1EEESB_SB_EEENS1_35KernelTmaWarpSpecializedCooperativeEEENS5_IJNSA_ILi128EEENSA_ILi256EEESF_EEENS_10bfloat16_tENS5_IJlSB_lEEESI_SJ_NS4_8TiledMMAINS4_8MMA_AtomIJNS4_4SM904GMMA28MMA_64x256x16_F32BF16BF16_SSILNSN_5MajorE0ELSP_0ELNSN_7ScaleInE1ELSQ_1EEEEEENS4_6LayoutINS5_IJNSA_ILi2EEESB_SB_EEENS5_IJSB_NSA_ILi0EEESW_EEEEENS5_IJNS4_10UnderscoreESZ_SZ_EEEEENS4_13SM90_TMA_LOADENS4_14ComposedLayoutINS4_7SwizzleILi3ELi4ELi3EEENS4_18smem_ptr_flag_bitsILi16EEENST_INS5_IJNSA_ILi8EEENSA_ILi64EEEEEENS5_IJS19_SB_EEEEEEEvNS4_8identityES12_S1D_vS1E_EENS_8epilogue10collective6detail29Sm90TmaWarpSpecializedAdapterINS1H_15DefaultEpilogueISI_SJ_SJ_NS1G_6thread17LinearCombinationISI_Li1EffLNS1L_9ScaleType4KindE0ELNS_15FloatRoundStyleE2ESI_EENS1_15EpilogueDefaultEEEEEvvEEEEvNT_6ParamsE:
	.zero		1664


//--------------------- SYMBOLS --------------------------

	.type		.nv.reservedSmem.offset0,@object
	.size		.nv.reservedSmem.offset0,0x4
	.type		__assertfail,@function
